	.target	sm_100a

	.elftype	@"ET_EXEC"


//--------------------- .note.nv.tkinfo           --------------------------
	.section	.note.nv.tkinfo,"",@"SHT_NOTE"
	.sectionflags	@"SHF_NOTE_NV_TKINFO"
	.tkinfo
        /*0018*/ 	.word	0x00000080
        /*0030*/ 	.string	""
        /*0030*/ 	.string	"ptxas"
        /*0030*/ 	.string	"Cuda compilation tools, release 12.8, V12.8.93"
        /*0030*/ 	.string	"Build cuda_12.8.r12.8/compiler.35583870_0"
        /*0030*/ 	.string	"-v  -lineinfo  -arch sm_100a "



//--------------------- .note.nv.cuver            --------------------------
	.section	.note.nv.cuver,"",@"SHT_NOTE"
	.sectionflags	@"SHF_NOTE_NV_CUVER"
        /*0018*/ 	.short	0x0001
        /*001a*/ 	.short	0x0064
        /*001c*/ 	.short	0x0001
        /*001e*/ 	.short	0x0000
        /*0020*/ 	.short	0x0001
        /*0022*/ 	.short	0x0000


//--------------------- .nv.info                  --------------------------
	.section	.nv.info,"",@"SHT_CUDA_INFO"
	.align	4


	//----- nvinfo : EIATTR_REGCOUNT
	.align		4
        /*0000*/ 	.byte	0x04, 0x2f
        /*0002*/ 	.short	(.L_5 - .L_4)
	.align		4
.L_4:
        /*0004*/ 	.word	index@(gluon_attention)
        /*0008*/ 	.word	0x00000080


	//----- nvinfo : EIATTR_FRAME_SIZE
	.align		4
.L_5:
        /*000c*/ 	.byte	0x04, 0x11
        /*000e*/ 	.short	(.L_7 - .L_6)
	.align		4
.L_6:
        /*0010*/ 	.word	index@($__internal_2_$__cuda_sm10x_tcgen05_guardrail_trap_unallocated_columns_being_dealloced)
        /*0014*/ 	.word	0x00000000


	//----- nvinfo : EIATTR_FRAME_SIZE
	.align		4
.L_7:
        /*0018*/ 	.byte	0x04, 0x11
        /*001a*/ 	.short	(.L_9 - .L_8)
	.align		4
.L_8:
        /*001c*/ 	.word	index@($__internal_1_$__cuda_sm10x_tcgen05_guardrail_trap_phase_invalid_during_alloc)
        /*0020*/ 	.word	0x00000000


	//----- nvinfo : EIATTR_FRAME_SIZE
	.align		4
.L_9:
        /*0024*/ 	.byte	0x04, 0x11
        /*0026*/ 	.short	(.L_11 - .L_10)
	.align		4
.L_10:
        /*0028*/ 	.word	index@($__internal_0_$__cuda_sm10x_tcgen05_guardrail_trap_col_being_dealloced_not_returned_by_alloc)
        /*002c*/ 	.word	0x00000000


	//----- nvinfo : EIATTR_FRAME_SIZE
	.align		4
.L_11:
        /*0030*/ 	.byte	0x04, 0x11
        /*0032*/ 	.short	(.L_13 - .L_12)
	.align		4
.L_12:
        /*0034*/ 	.word	index@(gluon_attention)
        /*0038*/ 	.word	0x00000000


	//----- nvinfo : EIATTR_MIN_STACK_SIZE
	.align		4
.L_13:
        /*003c*/ 	.byte	0x04, 0x12
        /*003e*/ 	.short	(.L_15 - .L_14)
	.align		4
.L_14:
        /*0040*/ 	.word	index@(gluon_attention)
        /*0044*/ 	.word	0x00000000
.L_15:


//--------------------- .nv.info.gluon_attention  --------------------------
	.section	.nv.info.gluon_attention,"",@"SHT_CUDA_INFO"
	.sectionflags	@""
	.align	4


	//----- nvinfo : EIATTR_CUDA_API_VERSION
	.align		4
        /*0000*/ 	.byte	0x04, 0x37
        /*0002*/ 	.short	(.L_17 - .L_16)
.L_16:
        /*0004*/ 	.word	0x00000080


	//----- nvinfo : EIATTR_KPARAM_INFO
	.align		4
.L_17:
        /*0008*/ 	.byte	0x04, 0x17
        /*000a*/ 	.short	(.L_19 - .L_18)
.L_18:
        /*000c*/ 	.word	0x00000000
        /*0010*/ 	.short	0x0019
        /*0012*/ 	.short	0x0318
        /*0014*/ 	.byte	0x00, 0xf4, 0x21, 0x00


	//----- nvinfo : EIATTR_KPARAM_INFO
	.align		4
.L_19:
        /*0018*/ 	.byte	0x04, 0x17
        /*001a*/ 	.short	(.L_21 - .L_20)
.L_20:
        /*001c*/ 	.word	0x00000000
        /*0020*/ 	.short	0x0018
        /*0022*/ 	.short	0x0310
        /*0024*/ 	.byte	0x00, 0xf0, 0x21, 0x00


	//----- nvinfo : EIATTR_KPARAM_INFO
	.align		4
.L_21:
        /*0028*/ 	.byte	0x04, 0x17
        /*002a*/ 	.short	(.L_23 - .L_22)
.L_22:
        /*002c*/ 	.word	0x00000000
        /*0030*/ 	.short	0x0017
        /*0032*/ 	.short	0x0308
        /*0034*/ 	.byte	0x00, 0xf0, 0x21, 0x00


	//----- nvinfo : EIATTR_KPARAM_INFO
	.align		4
.L_23:
        /*0038*/ 	.byte	0x04, 0x17
        /*003a*/ 	.short	(.L_25 - .L_24)
.L_24:
        /*003c*/ 	.word	0x00000000
        /*0040*/ 	.short	0x0016
        /*0042*/ 	.short	0x0304
        /*0044*/ 	.byte	0x00, 0xf0, 0x11, 0x00


	//----- nvinfo : EIATTR_KPARAM_INFO
	.align		4
.L_25:
        /*0048*/ 	.byte	0x04, 0x17
        /*004a*/ 	.short	(.L_27 - .L_26)
.L_26:
        /*004c*/ 	.word	0x00000000
        /*0050*/ 	.short	0x0015
        /*0052*/ 	.short	0x0300
        /*0054*/ 	.byte	0x00, 0xf0, 0x11, 0x00


	//----- nvinfo : EIATTR_KPARAM_INFO
	.align		4
.L_27:
        /*0058*/ 	.byte	0x04, 0x17
        /*005a*/ 	.short	(.L_29 - .L_28)
.L_28:
        /*005c*/ 	.word	0x00000000
        /*0060*/ 	.short	0x0014
        /*0062*/ 	.short	0x0280
        /*0064*/ 	.byte	0x00, 0xf0, 0x01, 0x02


	//----- nvinfo : EIATTR_KPARAM_INFO
	.align		4
.L_29:
        /*0068*/ 	.byte	0x04, 0x17
        /*006a*/ 	.short	(.L_31 - .L_30)
.L_30:
        /*006c*/ 	.word	0x00000000
        /*0070*/ 	.short	0x0013
        /*0072*/ 	.short	0x0250
        /*0074*/ 	.byte	0x00, 0xf0, 0x21, 0x00


	//----- nvinfo : EIATTR_KPARAM_INFO
	.align		4
.L_31:
        /*0078*/ 	.byte	0x04, 0x17
        /*007a*/ 	.short	(.L_33 - .L_32)
.L_32:
        /*007c*/ 	.word	0x00000000
        /*0080*/ 	.short	0x0012
        /*0082*/ 	.short	0x0248
        /*0084*/ 	.byte	0x00, 0xf0, 0x21, 0x00


	//----- nvinfo : EIATTR_KPARAM_INFO
	.align		4
.L_33:
        /*0088*/ 	.byte	0x04, 0x17
        /*008a*/ 	.short	(.L_35 - .L_34)
.L_34:
        /*008c*/ 	.word	0x00000000
        /*0090*/ 	.short	0x0011
        /*0092*/ 	.short	0x0244
        /*0094*/ 	.byte	0x00, 0xf0, 0x11, 0x00


	//----- nvinfo : EIATTR_KPARAM_INFO
	.align		4
.L_35:
        /*0098*/ 	.byte	0x04, 0x17
        /*009a*/ 	.short	(.L_37 - .L_36)
.L_36:
        /*009c*/ 	.word	0x00000000
        /*00a0*/ 	.short	0x0010
        /*00a2*/ 	.short	0x0240
        /*00a4*/ 	.byte	0x00, 0xf0, 0x11, 0x00


	//----- nvinfo : EIATTR_KPARAM_INFO
	.align		4
.L_37:
        /*00a8*/ 	.byte	0x04, 0x17
        /*00aa*/ 	.short	(.L_39 - .L_38)
.L_38:
        /*00ac*/ 	.word	0x00000000
        /*00b0*/ 	.short	0x000f
        /*00b2*/ 	.short	0x01c0
        /*00b4*/ 	.byte	0x00, 0xf0, 0x01, 0x02


	//----- nvinfo : EIATTR_KPARAM_INFO
	.align		4
.L_39:
        /*00b8*/ 	.byte	0x04, 0x17
        /*00ba*/ 	.short	(.L_41 - .L_40)
.L_40:
        /*00bc*/ 	.word	0x00000000
        /*00c0*/ 	.short	0x000e
        /*00c2*/ 	.short	0x0190
        /*00c4*/ 	.byte	0x00, 0xf0, 0x21, 0x00


	//----- nvinfo : EIATTR_KPARAM_INFO
	.align		4
.L_41:
        /*00c8*/ 	.byte	0x04, 0x17
        /*00ca*/ 	.short	(.L_43 - .L_42)
.L_42:
        /*00cc*/ 	.word	0x00000000
        /*00d0*/ 	.short	0x000d
        /*00d2*/ 	.short	0x0188
        /*00d4*/ 	.byte	0x00, 0xf0, 0x21, 0x00


	//----- nvinfo : EIATTR_KPARAM_INFO
	.align		4
.L_43:
        /*00d8*/ 	.byte	0x04, 0x17
        /*00da*/ 	.short	(.L_45 - .L_44)
.L_44:
        /*00dc*/ 	.word	0x00000000
        /*00e0*/ 	.short	0x000c
        /*00e2*/ 	.short	0x0184
        /*00e4*/ 	.byte	0x00, 0xf0, 0x11, 0x00


	//----- nvinfo : EIATTR_KPARAM_INFO
	.align		4
.L_45:
        /*00e8*/ 	.byte	0x04, 0x17
        /*00ea*/ 	.short	(.L_47 - .L_46)
.L_46:
        /*00ec*/ 	.word	0x00000000
        /*00f0*/ 	.short	0x000b
        /*00f2*/ 	.short	0x0180
        /*00f4*/ 	.byte	0x00, 0xf0, 0x11, 0x00


	//----- nvinfo : EIATTR_KPARAM_INFO
	.align		4
.L_47:
        /*00f8*/ 	.byte	0x04, 0x17
        /*00fa*/ 	.short	(.L_49 - .L_48)
.L_48:
        /*00fc*/ 	.word	0x00000000
        /*0100*/ 	.short	0x000a
        /*0102*/ 	.short	0x0100
        /*0104*/ 	.byte	0x00, 0xf0, 0x01, 0x02


	//----- nvinfo : EIATTR_KPARAM_INFO
	.align		4
.L_49:
        /*0108*/ 	.byte	0x04, 0x17
        /*010a*/ 	.short	(.L_51 - .L_50)
.L_50:
        /*010c*/ 	.word	0x00000000
        /*0110*/ 	.short	0x0009
        /*0112*/ 	.short	0x00d0
        /*0114*/ 	.byte	0x00, 0xf0, 0x21, 0x00


	//----- nvinfo : EIATTR_KPARAM_INFO
	.align		4
.L_51:
        /*0118*/ 	.byte	0x04, 0x17
        /*011a*/ 	.short	(.L_53 - .L_52)
.L_52:
        /*011c*/ 	.word	0x00000000
        /*0120*/ 	.short	0x0008
        /*0122*/ 	.short	0x00c8
        /*0124*/ 	.byte	0x00, 0xf0, 0x21, 0x00


	//----- nvinfo : EIATTR_KPARAM_INFO
	.align		4
.L_53:
        /*0128*/ 	.byte	0x04, 0x17
        /*012a*/ 	.short	(.L_55 - .L_54)
.L_54:
        /*012c*/ 	.word	0x00000000
        /*0130*/ 	.short	0x0007
        /*0132*/ 	.short	0x00c4
        /*0134*/ 	.byte	0x00, 0xf0, 0x11, 0x00


	//----- nvinfo : EIATTR_KPARAM_INFO
	.align		4
.L_55:
        /*0138*/ 	.byte	0x04, 0x17
        /*013a*/ 	.short	(.L_57 - .L_56)
.L_56:
        /*013c*/ 	.word	0x00000000
        /*0140*/ 	.short	0x0006
        /*0142*/ 	.short	0x00c0
        /*0144*/ 	.byte	0x00, 0xf0, 0x11, 0x00


	//----- nvinfo : EIATTR_KPARAM_INFO
	.align		4
.L_57:
        /*0148*/ 	.byte	0x04, 0x17
        /*014a*/ 	.short	(.L_59 - .L_58)
.L_58:
        /*014c*/ 	.word	0x00000000
        /*0150*/ 	.short	0x0005
        /*0152*/ 	.short	0x0040
        /*0154*/ 	.byte	0x00, 0xf0, 0x01, 0x02


	//----- nvinfo : EIATTR_KPARAM_INFO
	.align		4
.L_59:
        /*0158*/ 	.byte	0x04, 0x17
        /*015a*/ 	.short	(.L_61 - .L_60)
.L_60:
        /*015c*/ 	.word	0x00000000
        /*0160*/ 	.short	0x0004
        /*0162*/ 	.short	0x0018
        /*0164*/ 	.byte	0x00, 0xf0, 0x11, 0x00


	//----- nvinfo : EIATTR_KPARAM_INFO
	.align		4
.L_61:
        /*0168*/ 	.byte	0x04, 0x17
        /*016a*/ 	.short	(.L_63 - .L_62)
.L_62:
        /*016c*/ 	.word	0x00000000
        /*0170*/ 	.short	0x0003
        /*0172*/ 	.short	0x0014
        /*0174*/ 	.byte	0x00, 0xf0, 0x11, 0x00


	//----- nvinfo : EIATTR_KPARAM_INFO
	.align		4
.L_63:
        /*0178*/ 	.byte	0x04, 0x17
        /*017a*/ 	.short	(.L_65 - .L_64)
.L_64:
        /*017c*/ 	.word	0x00000000
        /*0180*/ 	.short	0x0002
        /*0182*/ 	.short	0x0010
        /*0184*/ 	.byte	0x00, 0xf0, 0x11, 0x00


	//----- nvinfo : EIATTR_KPARAM_INFO
	.align		4
.L_65:
        /*0188*/ 	.byte	0x04, 0x17
        /*018a*/ 	.short	(.L_67 - .L_66)
.L_66:
        /*018c*/ 	.word	0x00000000
        /*0190*/ 	.short	0x0001
        /*0192*/ 	.short	0x0008
        /*0194*/ 	.byte	0x00, 0xf4, 0x21, 0x00


	//----- nvinfo : EIATTR_KPARAM_INFO
	.align		4
.L_67:
        /*0198*/ 	.byte	0x04, 0x17
        /*019a*/ 	.short	(.L_69 - .L_68)
.L_68:
        /*019c*/ 	.word	0x00000000
        /*01a0*/ 	.short	0x0000
        /*01a2*/ 	.short	0x0000
        /*01a4*/ 	.byte	0x00, 0xf0, 0x11, 0x00


	//----- nvinfo : EIATTR_AT_ENTRY_FRAGMENTS
	.align		4
.L_69:
        /*01a8*/ 	.byte	0x04, 0x4f
        /*01aa*/ 	.short	(.L_71 - .L_70)


	//   ....[0]....
.L_70:
        /*01ac*/ 	.word	0x00000004


	//----- nvinfo : EIATTR_RESERVED_SMEM_USED
	.align		4
.L_71:
        /*01b0*/ 	.byte	0x01, 0x41
	.zero		2


	//----- nvinfo : EIATTR_SPARSE_MMA_MASK
	.align		4
        /*01b4*/ 	.byte	0x03, 0x50
        /*01b6*/ 	.short	0x0000


	//----- nvinfo : EIATTR_TCGEN05_1CTA_USED
	.align		4
        /*01b8*/ 	.byte	0x01, 0x51
	.zero		2


	//----- nvinfo : EIATTR_MAXREG_COUNT
	.align		4
        /*01bc*/ 	.byte	0x03, 0x1b
        /*01be*/ 	.short	0x0080


	//----- nvinfo : EIATTR_NUM_BARRIERS
	.align		4
        /*01c0*/ 	.byte	0x02, 0x4c
        /*01c2*/ 	.byte	0x04
	.zero		1


	//----- nvinfo : EIATTR_INT_WARP_WIDE_INSTR_OFFSETS
	.align		4
        /*01c4*/ 	.byte	0x04, 0x31
        /*01c6*/ 	.short	(.L_73 - .L_72)


	//   ....[0]....
.L_72:
        /*01c8*/ 	.word	0x0000c510


	//   ....[1]....
        /*01cc*/ 	.word	0x0000c540


	//----- nvinfo : EIATTR_COOP_GROUP_MASK_REGIDS
	.align		4
.L_73:
        /*01d0*/ 	.byte	0x04, 0x29
        /*01d2*/ 	.short	(.L_75 - .L_74)


	//   ....[0]....
.L_74:
        /*01d4*/ 	.word	0xffffffff


	//   ....[1]....
        /*01d8*/ 	.word	0xffffffff


	//   ....[2]....
        /*01dc*/ 	.word	0xffffffff


	//   ....[3]....
        /*01e0*/ 	.word	0xffffffff


	//   ....[4]....
        /*01e4*/ 	.word	0xffffffff


	//   ....[5]....
        /*01e8*/ 	.word	0xffffffff


	//   ....[6]....
        /*01ec*/ 	.word	0xffffffff


	//   ....[7]....
        /*01f0*/ 	.word	0xffffffff


	//   ....[8]....
        /*01f4*/ 	.word	0xffffffff


	//   ....[9]....
        /*01f8*/ 	.word	0xffffffff


	//   ....[10]....
        /*01fc*/ 	.word	0xffffffff


	//   ....[11]....
        /*0200*/ 	.word	0xffffffff


	//   ....[12]....
        /*0204*/ 	.word	0xffffffff


	//   ....[13]....
        /*0208*/ 	.word	0xffffffff


	//   ....[14]....
        /*020c*/ 	.word	0xffffffff


	//   ....[15]....
        /*0210*/ 	.word	0xffffffff


	//   ....[16]....
        /*0214*/ 	.word	0xffffffff


	//   ....[17]....
        /*0218*/ 	.word	0xffffffff


	//   ....[18]....
        /*021c*/ 	.word	0xffffffff


	//   ....[19]....
        /*0220*/ 	.word	0xffffffff


	//   ....[20]....
        /*0224*/ 	.word	0xffffffff


	//   ....[21]....
        /*0228*/ 	.word	0xffffffff


	//   ....[22]....
        /*022c*/ 	.word	0xffffffff


	//   ....[23]....
        /*0230*/ 	.word	0xffffffff


	//   ....[24]....
        /*0234*/ 	.word	0xffffffff


	//   ....[25]....
        /*0238*/ 	.word	0xffffffff


	//   ....[26]....
        /*023c*/ 	.word	0xffffffff


	//   ....[27]....
        /*0240*/ 	.word	0xffffffff


	//   ....[28]....
        /*0244*/ 	.word	0xffffffff


	//   ....[29]....
        /*0248*/ 	.word	0xffffffff


	//   ....[30]....
        /*024c*/ 	.word	0xffffffff


	//   ....[31]....
        /*0250*/ 	.word	0xffffffff


	//   ....[32]....
        /*0254*/ 	.word	0xffffffff


	//   ....[33]....
        /*0258*/ 	.word	0xffffffff


	//   ....[34]....
        /*025c*/ 	.word	0xffffffff


	//   ....[35]....
        /*0260*/ 	.word	0xffffffff


	//   ....[36]....
        /*0264*/ 	.word	0xffffffff


	//   ....[37]....
        /*0268*/ 	.word	0xffffffff


	//   ....[38]....
        /*026c*/ 	.word	0xffffffff


	//   ....[39]....
        /*0270*/ 	.word	0xffffffff


	//   ....[40]....
        /*0274*/ 	.word	0xffffffff


	//   ....[41]....
        /*0278*/ 	.word	0xffffffff


	//   ....[42]....
        /*027c*/ 	.word	0xffffffff


	//----- nvinfo : EIATTR_COOP_GROUP_INSTR_OFFSETS
	.align		4
.L_75:
        /*0280*/ 	.byte	0x04, 0x28
        /*0282*/ 	.short	(.L_77 - .L_76)


	//   ....[0]....
.L_76:
        /*0284*/ 	.word	0x00000180


	//   ....[1]....
        /*0288*/ 	.word	0x000001b0


	//   ....[2]....
        /*028c*/ 	.word	0x000001c0


	//   ....[3]....
        /*0290*/ 	.word	0x00000260


	//   ....[4]....
        /*0294*/ 	.word	0x000004f0


	//   ....[5]....
        /*0298*/ 	.word	0x000027e0


	//   ....[6]....
        /*029c*/ 	.word	0x00002990


	//   ....[7]....
        /*02a0*/ 	.word	0x00002a00


	//   ....[8]....
        /*02a4*/ 	.word	0x00002c90


	//   ....[9]....
        /*02a8*/ 	.word	0x00004f80


	//   ....[10]....
        /*02ac*/ 	.word	0x00005130


	//   ....[11]....
        /*02b0*/ 	.word	0x00005180


	//   ....[12]....
        /*02b4*/ 	.word	0x00005190


	//   ....[13]....
        /*02b8*/ 	.word	0x00005220


	//   ....[14]....
        /*02bc*/ 	.word	0x00005300


	//   ....[15]....
        /*02c0*/ 	.word	0x00005870


	//   ....[16]....
        /*02c4*/ 	.word	0x00005970


	//   ....[17]....
        /*02c8*/ 	.word	0x000059a0


	//   ....[18]....
        /*02cc*/ 	.word	0x000059d0


	//   ....[19]....
        /*02d0*/ 	.word	0x00005a70


	//   ....[20]....
        /*02d4*/ 	.word	0x00005fd0


	//   ....[21]....
        /*02d8*/ 	.word	0x000065e0


	//   ....[22]....
        /*02dc*/ 	.word	0x00006bc0


	//   ....[23]....
        /*02e0*/ 	.word	0x00007050


	//   ....[24]....
        /*02e4*/ 	.word	0x00007320


	//   ....[25]....
        /*02e8*/ 	.word	0x000073c0


	//   ....[26]....
        /*02ec*/ 	.word	0x00007a50


	//   ....[27]....
        /*02f0*/ 	.word	0x00007b00


	//   ....[28]....
        /*02f4*/ 	.word	0x00007c50


	//   ....[29]....
        /*02f8*/ 	.word	0x00007d60


	//   ....[30]....
        /*02fc*/ 	.word	0x00007e60


	//   ....[31]....
        /*0300*/ 	.word	0x00007f10


	//   ....[32]....
        /*0304*/ 	.word	0x00007fc0


	//   ....[33]....
        /*0308*/ 	.word	0x00008030


	//   ....[34]....
        /*030c*/ 	.word	0x000080d0


	//   ....[35]....
        /*0310*/ 	.word	0x000081a0


	//   ....[36]....
        /*0314*/ 	.word	0x00008440


	//   ....[37]....
        /*0318*/ 	.word	0x00009930


	//   ....[38]....
        /*031c*/ 	.word	0x00009970


	//   ....[39]....
        /*0320*/ 	.word	0x0000bc90


	//   ....[40]....
        /*0324*/ 	.word	0x0000c370


	//   ....[41]....
        /*0328*/ 	.word	0x0000c630


	//   ....[42]....
        /*032c*/ 	.word	0x0000c670


	//----- nvinfo : EIATTR_REG_RECONFIG
	.align		4
.L_77:
        /*0330*/ 	.byte	0x01, 0x54
	.zero		2


	//----- nvinfo : EIATTR_VRC_CTA_INIT_COUNT
	.align		4
        /*0334*/ 	.byte	0x02, 0x4a
        /*0336*/ 	.byte	0x80
	.zero		1


	//----- nvinfo : EIATTR_MBARRIER_INSTR_OFFSETS
	.align		4
        /*0338*/ 	.byte	0x04, 0x39
        /*033a*/ 	.short	(.L_79 - .L_78)


	//   ....[0]....
.L_78:
        /*033c*/ 	.word	0x00000270
        /*0340*/ 	.word	0x000000ff
        /*0344*/ 	.word	0x000182d0
        /*0348*/ 	.short	0x010a
        /*034a*/ 	.byte	0x2f
	.zero		1


	//   ....[1]....
        /*034c*/ 	.word	0x000004d0
        /*0350*/ 	.word	0x000000ff
        /*0354*/ 	.word	0x00018280
        /*0358*/ 	.short	0x010a
        /*035a*/ 	.byte	0x2f
	.zero		1


	//   ....[2]....
        /*035c*/ 	.word	0x00001450
        /*0360*/ 	.word	0x000000ff
        /*0364*/ 	.word	0x000182c0
        /*0368*/ 	.short	0x0101
        /*036a*/ 	.byte	0x2f
	.zero		1


	//   ....[3]....
        /*036c*/ 	.word	0x00001ef0
        /*0370*/ 	.word	0x000000ff
        /*0374*/ 	.word	0x00018290
        /*0378*/ 	.short	0x0101
        /*037a*/ 	.byte	0x2f
	.zero		1


	//   ....[4]....
        /*037c*/ 	.word	0x00001f10
        /*0380*/ 	.word	0x000000ff
        /*0384*/ 	.word	0x000182d0
        /*0388*/ 	.short	0x010a
        /*038a*/ 	.byte	0x2f
	.zero		1


	//   ....[5]....
        /*038c*/ 	.word	0x000027c0
        /*0390*/ 	.word	0x000000ff
        /*0394*/ 	.word	0x00018280
        /*0398*/ 	.short	0x010a
        /*039a*/ 	.byte	0x2f
	.zero		1


	//   ....[6]....
        /*039c*/ 	.word	0x00002900
        /*03a0*/ 	.word	0x000000ff
        /*03a4*/ 	.word	0x000182c0
        /*03a8*/ 	.short	0x0101
        /*03aa*/ 	.byte	0x2f
	.zero		1


	//   ....[7]....
        /*03ac*/ 	.word	0x00002920
        /*03b0*/ 	.word	0x000000ff
        /*03b4*/ 	.word	0x000182d0
        /*03b8*/ 	.short	0x010a
        /*03ba*/ 	.byte	0x2f
	.zero		1


	//   ....[8]....
        /*03bc*/ 	.word	0x00002970
        /*03c0*/ 	.word	0x000000ff
        /*03c4*/ 	.word	0x00018290
        /*03c8*/ 	.short	0x0101
        /*03ca*/ 	.byte	0x2f
	.zero		1


	//   ....[9]....
        /*03cc*/ 	.word	0x00002a10
        /*03d0*/ 	.word	0x000000ff
        /*03d4*/ 	.word	0x000182f0
        /*03d8*/ 	.short	0x010a
        /*03da*/ 	.byte	0x2f
	.zero		1


	//   ....[10]....
        /*03dc*/ 	.word	0x00002c70
        /*03e0*/ 	.word	0x000000ff
        /*03e4*/ 	.word	0x000182a0
        /*03e8*/ 	.short	0x010a
        /*03ea*/ 	.byte	0x2f
	.zero		1


	//   ....[11]....
        /*03ec*/ 	.word	0x00003bf0
        /*03f0*/ 	.word	0x000000ff
        /*03f4*/ 	.word	0x000182e0
        /*03f8*/ 	.short	0x0101
        /*03fa*/ 	.byte	0x2f
	.zero		1


	//   ....[12]....
        /*03fc*/ 	.word	0x00004690
        /*0400*/ 	.word	0x000000ff
        /*0404*/ 	.word	0x000182b0
        /*0408*/ 	.short	0x0101
        /*040a*/ 	.byte	0x2f
	.zero		1


	//   ....[13]....
        /*040c*/ 	.word	0x000046b0
        /*0410*/ 	.word	0x000000ff
        /*0414*/ 	.word	0x000182f0
        /*0418*/ 	.short	0x010a
        /*041a*/ 	.byte	0x2f
	.zero		1


	//   ....[14]....
        /*041c*/ 	.word	0x00004f60
        /*0420*/ 	.word	0x000000ff
        /*0424*/ 	.word	0x000182a0
        /*0428*/ 	.short	0x010a
        /*042a*/ 	.byte	0x2f
	.zero		1


	//   ....[15]....
        /*042c*/ 	.word	0x000050a0
        /*0430*/ 	.word	0x000000ff
        /*0434*/ 	.word	0x000182e0
        /*0438*/ 	.short	0x0101
        /*043a*/ 	.byte	0x2f
	.zero		1


	//   ....[16]....
        /*043c*/ 	.word	0x000050c0
        /*0440*/ 	.word	0x000000ff
        /*0444*/ 	.word	0x000182f0
        /*0448*/ 	.short	0x010a
        /*044a*/ 	.byte	0x2f
	.zero		1


	//   ....[17]....
        /*044c*/ 	.word	0x00005100
        /*0450*/ 	.word	0x000000ff
        /*0454*/ 	.word	0x000182b0
        /*0458*/ 	.short	0x0101
        /*045a*/ 	.byte	0x2f
	.zero		1


	//   ....[18]....
        /*045c*/ 	.word	0x000055e0
        /*0460*/ 	.word	0x000000ff
        /*0464*/ 	.word	0x00018250
        /*0468*/ 	.short	0x010a
        /*046a*/ 	.byte	0x2f
	.zero		1


	//   ....[19]....
        /*046c*/ 	.word	0x00005880
        /*0470*/ 	.word	0x000000ff
        /*0474*/ 	.word	0x00018258
        /*0478*/ 	.short	0x010a
        /*047a*/ 	.byte	0x2f
	.zero		1


	//   ....[20]....
        /*047c*/ 	.word	0x00005980
        /*0480*/ 	.word	0x000000ff
        /*0484*/ 	.word	0x00018260
        /*0488*/ 	.short	0x0101
        /*048a*/ 	.byte	0x2f
	.zero		1


	//   ....[21]....
        /*048c*/ 	.word	0x000059b0
        /*0490*/ 	.word	0x000000ff
        /*0494*/ 	.word	0x00018268
        /*0498*/ 	.short	0x0101
        /*049a*/ 	.byte	0x2f
	.zero		1


	//   ....[22]....
        /*049c*/ 	.word	0x00005df0
        /*04a0*/ 	.word	0x000000ff
        /*04a4*/ 	.word	0x00018210
        /*04a8*/ 	.short	0x010a
        /*04aa*/ 	.byte	0x2f
	.zero		1


	//   ....[23]....
        /*04ac*/ 	.word	0x00005e10
        /*04b0*/ 	.word	0x000000ff
        /*04b4*/ 	.word	0x00000000
        /*04b8*/ 	.short	0x010a
        /*04ba*/ 	.byte	0x0a
	.zero		1


	//   ....[24]....
        /*04bc*/ 	.word	0x00005e50
        /*04c0*/ 	.word	0x000000ff
        /*04c4*/ 	.word	0x00018290
        /*04c8*/ 	.short	0x010a
        /*04ca*/ 	.byte	0x2f
	.zero		1


	//   ....[25]....
        /*04cc*/ 	.word	0x00005fe0
        /*04d0*/ 	.word	0x000000ff
        /*04d4*/ 	.word	0x00018218
        /*04d8*/ 	.short	0x010a
        /*04da*/ 	.byte	0x2f
	.zero		1


	//   ....[26]....
        /*04dc*/ 	.word	0x00006020
        /*04e0*/ 	.word	0x000000ff
        /*04e4*/ 	.word	0x000182b0
        /*04e8*/ 	.short	0x010a
        /*04ea*/ 	.byte	0x2f
	.zero		1


	//   ....[27]....
        /*04ec*/ 	.word	0x000061a0
        /*04f0*/ 	.word	0x000000ff
        /*04f4*/ 	.word	0x00000000
        /*04f8*/ 	.short	0x010a
        /*04fa*/ 	.byte	0x15
	.zero		1


	//   ....[28]....
        /*04fc*/ 	.word	0x000061e0
        /*0500*/ 	.word	0x000000ff
        /*0504*/ 	.word	0x00018240
        /*0508*/ 	.short	0x010a
        /*050a*/ 	.byte	0x2f
	.zero		1


	//   ....[29]....
        /*050c*/ 	.word	0x00006230
        /*0510*/ 	.word	0x000000ff
        /*0514*/ 	.word	0x00018290
        /*0518*/ 	.short	0x010a
        /*051a*/ 	.byte	0x2f
	.zero		1


	//   ....[30]....
        /*051c*/ 	.word	0x00006650
        /*0520*/ 	.word	0x000000ff
        /*0524*/ 	.word	0x00000000
        /*0528*/ 	.short	0x010a
        /*052a*/ 	.byte	0x0d
	.zero		1


	//   ....[31]....
        /*052c*/ 	.word	0x00006770
        /*0530*/ 	.word	0x000000ff
        /*0534*/ 	.word	0x00018248
        /*0538*/ 	.short	0x010a
        /*053a*/ 	.byte	0x2f
	.zero		1


	//   ....[32]....
        /*053c*/ 	.word	0x000067c0
        /*0540*/ 	.word	0x000000ff
        /*0544*/ 	.word	0x000182b0
        /*0548*/ 	.short	0x010a
        /*054a*/ 	.byte	0x2f
	.zero		1


	//   ....[33]....
        /*054c*/ 	.word	0x00006bd0
        /*0550*/ 	.word	0x000000ff
        /*0554*/ 	.word	0x00000000
        /*0558*/ 	.short	0x010a
        /*055a*/ 	.byte	0x4d
	.zero		1


	//   ....[34]....
        /*055c*/ 	.word	0x00006c20
        /*0560*/ 	.word	0x000000ff
        /*0564*/ 	.word	0x00018240
        /*0568*/ 	.short	0x010a
        /*056a*/ 	.byte	0x2f
	.zero		1


	//   ....[35]....
        /*056c*/ 	.word	0x00006c60
        /*0570*/ 	.word	0x000000ff
        /*0574*/ 	.word	0x00018290
        /*0578*/ 	.short	0x010a
        /*057a*/ 	.byte	0x2f
	.zero		1


	//   ....[36]....
        /*057c*/ 	.word	0x00007070
        /*0580*/ 	.word	0x000000ff
        /*0584*/ 	.word	0x00018248
        /*0588*/ 	.short	0x010a
        /*058a*/ 	.byte	0x2f
	.zero		1


	//   ....[37]....
        /*058c*/ 	.word	0x000070b0
        /*0590*/ 	.word	0x000000ff
        /*0594*/ 	.word	0x000182b0
        /*0598*/ 	.short	0x010a
        /*059a*/ 	.byte	0x2f
	.zero		1


	//   ....[38]....
        /*059c*/ 	.word	0x00007760
        /*05a0*/ 	.word	0x000000ff
        /*05a4*/ 	.word	0x00018220
        /*05a8*/ 	.short	0x010a
        /*05aa*/ 	.byte	0x2f
	.zero		1


	//   ....[39]....
        /*05ac*/ 	.word	0x00007a70
        /*05b0*/ 	.word	0x000000ff
        /*05b4*/ 	.word	0x00000040
        /*05b8*/ 	.short	0x010a
        /*05ba*/ 	.byte	0x15
	.zero		1


	//   ....[40]....
        /*05bc*/ 	.word	0x00007b30
        /*05c0*/ 	.word	0x000000ff
        /*05c4*/ 	.word	0x00018228
        /*05c8*/ 	.short	0x010a
        /*05ca*/ 	.byte	0x2f
	.zero		1


	//   ....[41]....
        /*05cc*/ 	.word	0x00007c70
        /*05d0*/ 	.word	0x000000ff
        /*05d4*/ 	.word	0x00000040
        /*05d8*/ 	.short	0x010a
        /*05da*/ 	.byte	0x11
	.zero		1


	//   ....[42]....
        /*05dc*/ 	.word	0x00007e10
        /*05e0*/ 	.word	0x000000ff
        /*05e4*/ 	.word	0x00000040
        /*05e8*/ 	.short	0x010a
        /*05ea*/ 	.byte	0x09
	.zero		1


	//   ....[43]....
        /*05ec*/ 	.word	0x00007f30
        /*05f0*/ 	.word	0x000000ff
        /*05f4*/ 	.word	0x00000040
        /*05f8*/ 	.short	0x010a
        /*05fa*/ 	.byte	0x11
	.zero		1


	//   ....[44]....
        /*05fc*/ 	.word	0x000085f0
        /*0600*/ 	.word	0x000000ff
        /*0604*/ 	.word	0x00018210
        /*0608*/ 	.short	0x0100
        /*060a*/ 	.byte	0x0b
	.zero		1


	//   ....[45]....
        /*060c*/ 	.word	0x00008600
        /*0610*/ 	.word	0x000000ff
        /*0614*/ 	.word	0x00018220
        /*0618*/ 	.short	0x0100
        /*061a*/ 	.byte	0x0b
	.zero		1


	//   ....[46]....
        /*061c*/ 	.word	0x00008650
        /*0620*/ 	.word	0x000000ff
        /*0624*/ 	.word	0x00018220
        /*0628*/ 	.short	0x0101
        /*062a*/ 	.byte	0x0b
	.zero		1


	//   ....[47]....
        /*062c*/ 	.word	0x00008700
        /*0630*/ 	.word	0x000000ff
        /*0634*/ 	.word	0x00018218
        /*0638*/ 	.short	0x0100
        /*063a*/ 	.byte	0x0b
	.zero		1


	//   ....[48]....
        /*063c*/ 	.word	0x00008710
        /*0640*/ 	.word	0x000000ff
        /*0644*/ 	.word	0x00018228
        /*0648*/ 	.short	0x0100
        /*064a*/ 	.byte	0x0b
	.zero		1


	//   ....[49]....
        /*064c*/ 	.word	0x00008760
        /*0650*/ 	.word	0x000000ff
        /*0654*/ 	.word	0x00018228
        /*0658*/ 	.short	0x0101
        /*065a*/ 	.byte	0x0b
	.zero		1


	//   ....[50]....
        /*065c*/ 	.word	0x00008810
        /*0660*/ 	.word	0x000000ff
        /*0664*/ 	.word	0x00018190
        /*0668*/ 	.short	0x0100
        /*066a*/ 	.byte	0x0b
	.zero		1


	//   ....[51]....
        /*066c*/ 	.word	0x00008820
        /*0670*/ 	.word	0x000000ff
        /*0674*/ 	.word	0x000181d0
        /*0678*/ 	.short	0x0100
        /*067a*/ 	.byte	0x0b
	.zero		1


	//   ....[52]....
        /*067c*/ 	.word	0x00008870
        /*0680*/ 	.word	0x000000ff
        /*0684*/ 	.word	0x000181d0
        /*0688*/ 	.short	0x0101
        /*068a*/ 	.byte	0x0b
	.zero		1


	//   ....[53]....
        /*068c*/ 	.word	0x00008920
        /*0690*/ 	.word	0x000000ff
        /*0694*/ 	.word	0x00018198
        /*0698*/ 	.short	0x0100
        /*069a*/ 	.byte	0x0b
	.zero		1


	//   ....[54]....
        /*069c*/ 	.word	0x00008930
        /*06a0*/ 	.word	0x000000ff
        /*06a4*/ 	.word	0x000181d8
        /*06a8*/ 	.short	0x0100
        /*06aa*/ 	.byte	0x0b
	.zero		1


	//   ....[55]....
        /*06ac*/ 	.word	0x00008980
        /*06b0*/ 	.word	0x000000ff
        /*06b4*/ 	.word	0x000181d8
        /*06b8*/ 	.short	0x0101
        /*06ba*/ 	.byte	0x0b
	.zero		1


	//   ....[56]....
        /*06bc*/ 	.word	0x00008a30
        /*06c0*/ 	.word	0x000000ff
        /*06c4*/ 	.word	0x000181a0
        /*06c8*/ 	.short	0x0100
        /*06ca*/ 	.byte	0x0b
	.zero		1


	//   ....[57]....
        /*06cc*/ 	.word	0x00008a40
        /*06d0*/ 	.word	0x000000ff
        /*06d4*/ 	.word	0x000181e0
        /*06d8*/ 	.short	0x0100
        /*06da*/ 	.byte	0x0b
	.zero		1


	//   ....[58]....
        /*06dc*/ 	.word	0x00008a90
        /*06e0*/ 	.word	0x000000ff
        /*06e4*/ 	.word	0x000181e0
        /*06e8*/ 	.short	0x0101
        /*06ea*/ 	.byte	0x0b
	.zero		1


	//   ....[59]....
        /*06ec*/ 	.word	0x00008b40
        /*06f0*/ 	.word	0x000000ff
        /*06f4*/ 	.word	0x000181a8
        /*06f8*/ 	.short	0x0100
        /*06fa*/ 	.byte	0x0b
	.zero		1


	//   ....[60]....
        /*06fc*/ 	.word	0x00008b50
        /*0700*/ 	.word	0x000000ff
        /*0704*/ 	.word	0x000181e8
        /*0708*/ 	.short	0x0100
        /*070a*/ 	.byte	0x0b
	.zero		1


	//   ....[61]....
        /*070c*/ 	.word	0x00008ba0
        /*0710*/ 	.word	0x000000ff
        /*0714*/ 	.word	0x000181e8
        /*0718*/ 	.short	0x0101
        /*071a*/ 	.byte	0x0b
	.zero		1


	//   ....[62]....
        /*071c*/ 	.word	0x00008c50
        /*0720*/ 	.word	0x000000ff
        /*0724*/ 	.word	0x000181b0
        /*0728*/ 	.short	0x0100
        /*072a*/ 	.byte	0x0b
	.zero		1


	//   ....[63]....
        /*072c*/ 	.word	0x00008c60
        /*0730*/ 	.word	0x000000ff
        /*0734*/ 	.word	0x000181f0
        /*0738*/ 	.short	0x0100
        /*073a*/ 	.byte	0x0b
	.zero		1


	//   ....[64]....
        /*073c*/ 	.word	0x00008cb0
        /*0740*/ 	.word	0x000000ff
        /*0744*/ 	.word	0x000181f0
        /*0748*/ 	.short	0x0101
        /*074a*/ 	.byte	0x0b
	.zero		1


	//   ....[65]....
        /*074c*/ 	.word	0x00008d60
        /*0750*/ 	.word	0x000000ff
        /*0754*/ 	.word	0x000181b8
        /*0758*/ 	.short	0x0100
        /*075a*/ 	.byte	0x0b
	.zero		1


	//   ....[66]....
        /*075c*/ 	.word	0x00008d70
        /*0760*/ 	.word	0x000000ff
        /*0764*/ 	.word	0x000181f8
        /*0768*/ 	.short	0x0100
        /*076a*/ 	.byte	0x0b
	.zero		1


	//   ....[67]....
        /*076c*/ 	.word	0x00008dc0
        /*0770*/ 	.word	0x000000ff
        /*0774*/ 	.word	0x000181f8
        /*0778*/ 	.short	0x0101
        /*077a*/ 	.byte	0x0b
	.zero		1


	//   ....[68]....
        /*077c*/ 	.word	0x00008e70
        /*0780*/ 	.word	0x000000ff
        /*0784*/ 	.word	0x000181c0
        /*0788*/ 	.short	0x0100
        /*078a*/ 	.byte	0x0b
	.zero		1


	//   ....[69]....
        /*078c*/ 	.word	0x00008e80
        /*0790*/ 	.word	0x000000ff
        /*0794*/ 	.word	0x00018200
        /*0798*/ 	.short	0x0100
        /*079a*/ 	.byte	0x0b
	.zero		1


	//   ....[70]....
        /*079c*/ 	.word	0x00008ed0
        /*07a0*/ 	.word	0x000000ff
        /*07a4*/ 	.word	0x00018200
        /*07a8*/ 	.short	0x0101
        /*07aa*/ 	.byte	0x0b
	.zero		1


	//   ....[71]....
        /*07ac*/ 	.word	0x00008f80
        /*07b0*/ 	.word	0x000000ff
        /*07b4*/ 	.word	0x000181c8
        /*07b8*/ 	.short	0x0100
        /*07ba*/ 	.byte	0x0b
	.zero		1


	//   ....[72]....
        /*07bc*/ 	.word	0x00008f90
        /*07c0*/ 	.word	0x000000ff
        /*07c4*/ 	.word	0x00018208
        /*07c8*/ 	.short	0x0100
        /*07ca*/ 	.byte	0x0b
	.zero		1


	//   ....[73]....
        /*07cc*/ 	.word	0x00008fe0
        /*07d0*/ 	.word	0x000000ff
        /*07d4*/ 	.word	0x00018208
        /*07d8*/ 	.short	0x0101
        /*07da*/ 	.byte	0x0b
	.zero		1


	//   ....[74]....
        /*07dc*/ 	.word	0x00009090
        /*07e0*/ 	.word	0x000000ff
        /*07e4*/ 	.word	0x00018230
        /*07e8*/ 	.short	0x0100
        /*07ea*/ 	.byte	0x0b
	.zero		1


	//   ....[75]....
        /*07ec*/ 	.word	0x000090a0
        /*07f0*/ 	.word	0x000000ff
        /*07f4*/ 	.word	0x00018240
        /*07f8*/ 	.short	0x0100
        /*07fa*/ 	.byte	0x0b
	.zero		1


	//   ....[76]....
        /*07fc*/ 	.word	0x000090f0
        /*0800*/ 	.word	0x000000ff
        /*0804*/ 	.word	0x00018240
        /*0808*/ 	.short	0x0101
        /*080a*/ 	.byte	0x0b
	.zero		1


	//   ....[77]....
        /*080c*/ 	.word	0x000091a0
        /*0810*/ 	.word	0x000000ff
        /*0814*/ 	.word	0x00018238
        /*0818*/ 	.short	0x0100
        /*081a*/ 	.byte	0x0b
	.zero		1


	//   ....[78]....
        /*081c*/ 	.word	0x000091b0
        /*0820*/ 	.word	0x000000ff
        /*0824*/ 	.word	0x00018248
        /*0828*/ 	.short	0x0100
        /*082a*/ 	.byte	0x0b
	.zero		1


	//   ....[79]....
        /*082c*/ 	.word	0x00009200
        /*0830*/ 	.word	0x000000ff
        /*0834*/ 	.word	0x00018248
        /*0838*/ 	.short	0x0101
        /*083a*/ 	.byte	0x0b
	.zero		1


	//   ....[80]....
        /*083c*/ 	.word	0x000092b0
        /*0840*/ 	.word	0x000000ff
        /*0844*/ 	.word	0x00018250
        /*0848*/ 	.short	0x0100
        /*084a*/ 	.byte	0x0b
	.zero		1


	//   ....[81]....
        /*084c*/ 	.word	0x000092c0
        /*0850*/ 	.word	0x000000ff
        /*0854*/ 	.word	0x00018260
        /*0858*/ 	.short	0x0100
        /*085a*/ 	.byte	0x0b
	.zero		1


	//   ....[82]....
        /*085c*/ 	.word	0x00009310
        /*0860*/ 	.word	0x000000ff
        /*0864*/ 	.word	0x00018260
        /*0868*/ 	.short	0x0101
        /*086a*/ 	.byte	0x0b
	.zero		1


	//   ....[83]....
        /*086c*/ 	.word	0x000093c0
        /*0870*/ 	.word	0x000000ff
        /*0874*/ 	.word	0x00018258
        /*0878*/ 	.short	0x0100
        /*087a*/ 	.byte	0x0b
	.zero		1


	//   ....[84]....
        /*087c*/ 	.word	0x000093d0
        /*0880*/ 	.word	0x000000ff
        /*0884*/ 	.word	0x00018268
        /*0888*/ 	.short	0x0100
        /*088a*/ 	.byte	0x0b
	.zero		1


	//   ....[85]....
        /*088c*/ 	.word	0x00009420
        /*0890*/ 	.word	0x000000ff
        /*0894*/ 	.word	0x00018268
        /*0898*/ 	.short	0x0101
        /*089a*/ 	.byte	0x0b
	.zero		1


	//   ....[86]....
        /*089c*/ 	.word	0x000094d0
        /*08a0*/ 	.word	0x000000ff
        /*08a4*/ 	.word	0x00018280
        /*08a8*/ 	.short	0x0100
        /*08aa*/ 	.byte	0x0b
	.zero		1


	//   ....[87]....
        /*08ac*/ 	.word	0x000094e0
        /*08b0*/ 	.word	0x000000ff
        /*08b4*/ 	.word	0x00018290
        /*08b8*/ 	.short	0x0100
        /*08ba*/ 	.byte	0x0b
	.zero		1


	//   ....[88]....
        /*08bc*/ 	.word	0x00009530
        /*08c0*/ 	.word	0x000000ff
        /*08c4*/ 	.word	0x00018290
        /*08c8*/ 	.short	0x0101
        /*08ca*/ 	.byte	0x0b
	.zero		1


	//   ....[89]....
        /*08cc*/ 	.word	0x000095e0
        /*08d0*/ 	.word	0x000000ff
        /*08d4*/ 	.word	0x000182a0
        /*08d8*/ 	.short	0x0100
        /*08da*/ 	.byte	0x0b
	.zero		1


	//   ....[90]....
        /*08dc*/ 	.word	0x000095f0
        /*08e0*/ 	.word	0x000000ff
        /*08e4*/ 	.word	0x000182b0
        /*08e8*/ 	.short	0x0100
        /*08ea*/ 	.byte	0x0b
	.zero		1


	//   ....[91]....
        /*08ec*/ 	.word	0x00009640
        /*08f0*/ 	.word	0x000000ff
        /*08f4*/ 	.word	0x000182b0
        /*08f8*/ 	.short	0x0101
        /*08fa*/ 	.byte	0x0b
	.zero		1


	//   ....[92]....
        /*08fc*/ 	.word	0x000096f0
        /*0900*/ 	.word	0x000000ff
        /*0904*/ 	.word	0x000182c0
        /*0908*/ 	.short	0x0100
        /*090a*/ 	.byte	0x0b
	.zero		1


	//   ....[93]....
        /*090c*/ 	.word	0x00009700
        /*0910*/ 	.word	0x000000ff
        /*0914*/ 	.word	0x000182d0
        /*0918*/ 	.short	0x0100
        /*091a*/ 	.byte	0x0b
	.zero		1


	//   ....[94]....
        /*091c*/ 	.word	0x00009750
        /*0920*/ 	.word	0x000000ff
        /*0924*/ 	.word	0x000182d0
        /*0928*/ 	.short	0x0101
        /*092a*/ 	.byte	0x0b
	.zero		1


	//   ....[95]....
        /*092c*/ 	.word	0x00009800
        /*0930*/ 	.word	0x000000ff
        /*0934*/ 	.word	0x000182e0
        /*0938*/ 	.short	0x0100
        /*093a*/ 	.byte	0x0b
	.zero		1


	//   ....[96]....
        /*093c*/ 	.word	0x00009810
        /*0940*/ 	.word	0x000000ff
        /*0944*/ 	.word	0x000182f0
        /*0948*/ 	.short	0x0100
        /*094a*/ 	.byte	0x0b
	.zero		1


	//   ....[97]....
        /*094c*/ 	.word	0x000098d0
        /*0950*/ 	.word	0x000000ff
        /*0954*/ 	.word	0x000182f0
        /*0958*/ 	.short	0x0101
        /*095a*/ 	.byte	0x0b
	.zero		1


	//   ....[98]....
        /*095c*/ 	.word	0x00009d20
        /*0960*/ 	.word	0x000000ff
        /*0964*/ 	.word	0x000182c0
        /*0968*/ 	.short	0x010a
        /*096a*/ 	.byte	0x0b
	.zero		1


	//   ....[99]....
        /*096c*/ 	.word	0x00009ed0
        /*0970*/ 	.word	0x000000ff
        /*0974*/ 	.word	0x000182d0
        /*0978*/ 	.short	0x0101
        /*097a*/ 	.byte	0x0b
	.zero		1


	//   ....[100]....
        /*097c*/ 	.word	0x00009f10
        /*0980*/ 	.word	0x000000ff
        /*0984*/ 	.word	0x000182e0
        /*0988*/ 	.short	0x010a
        /*098a*/ 	.byte	0x0b
	.zero		1


	//   ....[101]....
        /*098c*/ 	.word	0x00009fe0
        /*0990*/ 	.word	0x000000ff
        /*0994*/ 	.word	0x000182f0
        /*0998*/ 	.short	0x0101
        /*099a*/ 	.byte	0x0b
	.zero		1


	//   ....[102]....
        /*099c*/ 	.word	0x0000a0a0
        /*09a0*/ 	.word	0x000000ff
        /*09a4*/ 	.word	0x000182c0
        /*09a8*/ 	.short	0x010a
        /*09aa*/ 	.byte	0x0b
	.zero		1


	//   ....[103]....
        /*09ac*/ 	.word	0x0000a120
        /*09b0*/ 	.word	0x000000ff
        /*09b4*/ 	.word	0x000182d0
        /*09b8*/ 	.short	0x0101
        /*09ba*/ 	.byte	0x0b
	.zero		1


	//   ....[104]....
        /*09bc*/ 	.word	0x0000a140
        /*09c0*/ 	.word	0x000000ff
        /*09c4*/ 	.word	0x00018230
        /*09c8*/ 	.short	0x010a
        /*09ca*/ 	.byte	0x0b
	.zero		1


	//   ....[105]....
        /*09cc*/ 	.word	0x0000a470
        /*09d0*/ 	.word	0x000000ff
        /*09d4*/ 	.word	0x00018240
        /*09d8*/ 	.short	0x0101
        /*09da*/ 	.byte	0x0b
	.zero		1


	//   ....[106]....
        /*09dc*/ 	.word	0x0000a490
        /*09e0*/ 	.word	0x000000ff
        /*09e4*/ 	.word	0x000182e0
        /*09e8*/ 	.short	0x010a
        /*09ea*/ 	.byte	0x0b
	.zero		1


	//   ....[107]....
        /*09ec*/ 	.word	0x0000a500
        /*09f0*/ 	.word	0x000000ff
        /*09f4*/ 	.word	0x000182f0
        /*09f8*/ 	.short	0x0101
        /*09fa*/ 	.byte	0x0b
	.zero		1


	//   ....[108]....
        /*09fc*/ 	.word	0x0000a520
        /*0a00*/ 	.word	0x000000ff
        /*0a04*/ 	.word	0x00018238
        /*0a08*/ 	.short	0x010a
        /*0a0a*/ 	.byte	0x0b
	.zero		1


	//   ....[109]....
        /*0a0c*/ 	.word	0x0000a840
        /*0a10*/ 	.word	0x000000ff
        /*0a14*/ 	.word	0x00018248
        /*0a18*/ 	.short	0x0101
        /*0a1a*/ 	.byte	0x0b
	.zero		1


	//   ....[110]....
        /*0a1c*/ 	.word	0x0000a8f0
        /*0a20*/ 	.word	0x000000ff
        /*0a24*/ 	.word	0x000182c0
        /*0a28*/ 	.short	0x010a
        /*0a2a*/ 	.byte	0x0b
	.zero		1


	//   ....[111]....
        /*0a2c*/ 	.word	0x0000a9b0
        /*0a30*/ 	.word	0x000000ff
        /*0a34*/ 	.word	0x000182d0
        /*0a38*/ 	.short	0x0101
        /*0a3a*/ 	.byte	0x0b
	.zero		1


	//   ....[112]....
        /*0a3c*/ 	.word	0x0000a9e0
        /*0a40*/ 	.word	0x000000ff
        /*0a44*/ 	.word	0x00018260
        /*0a48*/ 	.short	0x010a
        /*0a4a*/ 	.byte	0x0b
	.zero		1


	//   ....[113]....
        /*0a4c*/ 	.word	0x0000aa00
        /*0a50*/ 	.word	0x000000ff
        /*0a54*/ 	.word	0x00018230
        /*0a58*/ 	.short	0x010a
        /*0a5a*/ 	.byte	0x0b
	.zero		1


	//   ....[114]....
        /*0a5c*/ 	.word	0x0000b390
        /*0a60*/ 	.word	0x000000ff
        /*0a64*/ 	.word	0x00018250
        /*0a68*/ 	.short	0x0101
        /*0a6a*/ 	.byte	0x0b
	.zero		1


	//   ....[115]....
        /*0a6c*/ 	.word	0x0000b3c0
        /*0a70*/ 	.word	0x000000ff
        /*0a74*/ 	.word	0x00018240
        /*0a78*/ 	.short	0x0101
        /*0a7a*/ 	.byte	0x0b
	.zero		1


	//   ....[116]....
        /*0a7c*/ 	.word	0x0000b3f0
        /*0a80*/ 	.word	0x000000ff
        /*0a84*/ 	.word	0x000182e0
        /*0a88*/ 	.short	0x010a
        /*0a8a*/ 	.byte	0x0b
	.zero		1


	//   ....[117]....
        /*0a8c*/ 	.word	0x0000b480
        /*0a90*/ 	.word	0x000000ff
        /*0a94*/ 	.word	0x000182f0
        /*0a98*/ 	.short	0x0101
        /*0a9a*/ 	.byte	0x0b
	.zero		1


	//   ....[118]....
        /*0a9c*/ 	.word	0x0000b4a0
        /*0aa0*/ 	.word	0x000000ff
        /*0aa4*/ 	.word	0x00018268
        /*0aa8*/ 	.short	0x010a
        /*0aaa*/ 	.byte	0x0b
	.zero		1


	//   ....[119]....
        /*0aac*/ 	.word	0x0000b4c0
        /*0ab0*/ 	.word	0x000000ff
        /*0ab4*/ 	.word	0x00018238
        /*0ab8*/ 	.short	0x010a
        /*0aba*/ 	.byte	0x0b
	.zero		1


	//   ....[120]....
        /*0abc*/ 	.word	0x0000bc10
        /*0ac0*/ 	.word	0x000000ff
        /*0ac4*/ 	.word	0x00018258
        /*0ac8*/ 	.short	0x0101
        /*0aca*/ 	.byte	0x0b
	.zero		1


	//   ....[121]....
        /*0acc*/ 	.word	0x0000bc60
        /*0ad0*/ 	.word	0x000000ff
        /*0ad4*/ 	.word	0x00018248
        /*0ad8*/ 	.short	0x0101
        /*0ada*/ 	.byte	0x0b
	.zero		1


	//   ....[122]....
        /*0adc*/ 	.word	0x0000bd10
        /*0ae0*/ 	.word	0x000000ff
        /*0ae4*/ 	.word	0x00018210
        /*0ae8*/ 	.short	0x0108
        /*0aea*/ 	.byte	0x0b
	.zero		1


	//   ....[123]....
        /*0aec*/ 	.word	0x0000bd20
        /*0af0*/ 	.word	0x000000ff
        /*0af4*/ 	.word	0x00018220
        /*0af8*/ 	.short	0x0108
        /*0afa*/ 	.byte	0x0b
	.zero		1


	//   ....[124]....
        /*0afc*/ 	.word	0x0000bd70
        /*0b00*/ 	.word	0x000000ff
        /*0b04*/ 	.word	0x00018218
        /*0b08*/ 	.short	0x0108
        /*0b0a*/ 	.byte	0x0b
	.zero		1


	//   ....[125]....
        /*0b0c*/ 	.word	0x0000bd80
        /*0b10*/ 	.word	0x000000ff
        /*0b14*/ 	.word	0x00018228
        /*0b18*/ 	.short	0x0108
        /*0b1a*/ 	.byte	0x0b
	.zero		1


	//   ....[126]....
        /*0b1c*/ 	.word	0x0000bdc0
        /*0b20*/ 	.word	0x000000ff
        /*0b24*/ 	.word	0x00018190
        /*0b28*/ 	.short	0x0108
        /*0b2a*/ 	.byte	0x0b
	.zero		1


	//   ....[127]....
        /*0b2c*/ 	.word	0x0000bdd0
        /*0b30*/ 	.word	0x000000ff
        /*0b34*/ 	.word	0x000181d0
        /*0b38*/ 	.short	0x0108
        /*0b3a*/ 	.byte	0x0b
	.zero		1


	//   ....[128]....
        /*0b3c*/ 	.word	0x0000be20
        /*0b40*/ 	.word	0x000000ff
        /*0b44*/ 	.word	0x00018198
        /*0b48*/ 	.short	0x0108
        /*0b4a*/ 	.byte	0x0b
	.zero		1


	//   ....[129]....
        /*0b4c*/ 	.word	0x0000be30
        /*0b50*/ 	.word	0x000000ff
        /*0b54*/ 	.word	0x000181d8
        /*0b58*/ 	.short	0x0108
        /*0b5a*/ 	.byte	0x0b
	.zero		1


	//   ....[130]....
        /*0b5c*/ 	.word	0x0000be80
        /*0b60*/ 	.word	0x000000ff
        /*0b64*/ 	.word	0x000181a0
        /*0b68*/ 	.short	0x0108
        /*0b6a*/ 	.byte	0x0b
	.zero		1


	//   ....[131]....
        /*0b6c*/ 	.word	0x0000be90
        /*0b70*/ 	.word	0x000000ff
        /*0b74*/ 	.word	0x000181e0
        /*0b78*/ 	.short	0x0108
        /*0b7a*/ 	.byte	0x0b
	.zero		1


	//   ....[132]....
        /*0b7c*/ 	.word	0x0000bee0
        /*0b80*/ 	.word	0x000000ff
        /*0b84*/ 	.word	0x000181a8
        /*0b88*/ 	.short	0x0108
        /*0b8a*/ 	.byte	0x0b
	.zero		1


	//   ....[133]....
        /*0b8c*/ 	.word	0x0000bef0
        /*0b90*/ 	.word	0x000000ff
        /*0b94*/ 	.word	0x000181e8
        /*0b98*/ 	.short	0x0108
        /*0b9a*/ 	.byte	0x0b
	.zero		1


	//   ....[134]....
        /*0b9c*/ 	.word	0x0000bf40
        /*0ba0*/ 	.word	0x000000ff
        /*0ba4*/ 	.word	0x000181b0
        /*0ba8*/ 	.short	0x0108
        /*0baa*/ 	.byte	0x0b
	.zero		1


	//   ....[135]....
        /*0bac*/ 	.word	0x0000bf50
        /*0bb0*/ 	.word	0x000000ff
        /*0bb4*/ 	.word	0x000181f0
        /*0bb8*/ 	.short	0x0108
        /*0bba*/ 	.byte	0x0b
	.zero		1


	//   ....[136]....
        /*0bbc*/ 	.word	0x0000bfa0
        /*0bc0*/ 	.word	0x000000ff
        /*0bc4*/ 	.word	0x000181b8
        /*0bc8*/ 	.short	0x0108
        /*0bca*/ 	.byte	0x0b
	.zero		1


	//   ....[137]....
        /*0bcc*/ 	.word	0x0000bfb0
        /*0bd0*/ 	.word	0x000000ff
        /*0bd4*/ 	.word	0x000181f8
        /*0bd8*/ 	.short	0x0108
        /*0bda*/ 	.byte	0x0b
	.zero		1


	//   ....[138]....
        /*0bdc*/ 	.word	0x0000c000
        /*0be0*/ 	.word	0x000000ff
        /*0be4*/ 	.word	0x000181c0
        /*0be8*/ 	.short	0x0108
        /*0bea*/ 	.byte	0x0b
	.zero		1


	//   ....[139]....
        /*0bec*/ 	.word	0x0000c010
        /*0bf0*/ 	.word	0x000000ff
        /*0bf4*/ 	.word	0x00018200
        /*0bf8*/ 	.short	0x0108
        /*0bfa*/ 	.byte	0x0b
	.zero		1


	//   ....[140]....
        /*0bfc*/ 	.word	0x0000c060
        /*0c00*/ 	.word	0x000000ff
        /*0c04*/ 	.word	0x000181c8
        /*0c08*/ 	.short	0x0108
        /*0c0a*/ 	.byte	0x0b
	.zero		1


	//   ....[141]....
        /*0c0c*/ 	.word	0x0000c070
        /*0c10*/ 	.word	0x000000ff
        /*0c14*/ 	.word	0x00018208
        /*0c18*/ 	.short	0x0108
        /*0c1a*/ 	.byte	0x0b
	.zero		1


	//   ....[142]....
        /*0c1c*/ 	.word	0x0000c0b0
        /*0c20*/ 	.word	0x000000ff
        /*0c24*/ 	.word	0x00018230
        /*0c28*/ 	.short	0x0108
        /*0c2a*/ 	.byte	0x0b
	.zero		1


	//   ....[143]....
        /*0c2c*/ 	.word	0x0000c0c0
        /*0c30*/ 	.word	0x000000ff
        /*0c34*/ 	.word	0x00018240
        /*0c38*/ 	.short	0x0108
        /*0c3a*/ 	.byte	0x0b
	.zero		1


	//   ....[144]....
        /*0c3c*/ 	.word	0x0000c110
        /*0c40*/ 	.word	0x000000ff
        /*0c44*/ 	.word	0x00018238
        /*0c48*/ 	.short	0x0108
        /*0c4a*/ 	.byte	0x0b
	.zero		1


	//   ....[145]....
        /*0c4c*/ 	.word	0x0000c120
        /*0c50*/ 	.word	0x000000ff
        /*0c54*/ 	.word	0x00018248
        /*0c58*/ 	.short	0x0108
        /*0c5a*/ 	.byte	0x0b
	.zero		1


	//   ....[146]....
        /*0c5c*/ 	.word	0x0000c160
        /*0c60*/ 	.word	0x000000ff
        /*0c64*/ 	.word	0x00018250
        /*0c68*/ 	.short	0x0108
        /*0c6a*/ 	.byte	0x0b
	.zero		1


	//   ....[147]....
        /*0c6c*/ 	.word	0x0000c170
        /*0c70*/ 	.word	0x000000ff
        /*0c74*/ 	.word	0x00018260
        /*0c78*/ 	.short	0x0108
        /*0c7a*/ 	.byte	0x0b
	.zero		1


	//   ....[148]....
        /*0c7c*/ 	.word	0x0000c1c0
        /*0c80*/ 	.word	0x000000ff
        /*0c84*/ 	.word	0x00018258
        /*0c88*/ 	.short	0x0108
        /*0c8a*/ 	.byte	0x0b
	.zero		1


	//   ....[149]....
        /*0c8c*/ 	.word	0x0000c1d0
        /*0c90*/ 	.word	0x000000ff
        /*0c94*/ 	.word	0x00018268
        /*0c98*/ 	.short	0x0108
        /*0c9a*/ 	.byte	0x0b
	.zero		1


	//   ....[150]....
        /*0c9c*/ 	.word	0x0000c220
        /*0ca0*/ 	.word	0x000000ff
        /*0ca4*/ 	.word	0x00018280
        /*0ca8*/ 	.short	0x0108
        /*0caa*/ 	.byte	0x0b
	.zero		1


	//   ....[151]....
        /*0cac*/ 	.word	0x0000c240
        /*0cb0*/ 	.word	0x000000ff
        /*0cb4*/ 	.word	0x00018290
        /*0cb8*/ 	.short	0x0108
        /*0cba*/ 	.byte	0x0b
	.zero		1


	//   ....[152]....
        /*0cbc*/ 	.word	0x0000c260
        /*0cc0*/ 	.word	0x000000ff
        /*0cc4*/ 	.word	0x000182a0
        /*0cc8*/ 	.short	0x0108
        /*0cca*/ 	.byte	0x0b
	.zero		1


	//   ....[153]....
        /*0ccc*/ 	.word	0x0000c280
        /*0cd0*/ 	.word	0x000000ff
        /*0cd4*/ 	.word	0x000182b0
        /*0cd8*/ 	.short	0x0108
        /*0cda*/ 	.byte	0x0b
	.zero		1


	//   ....[154]....
        /*0cdc*/ 	.word	0x0000c2a0
        /*0ce0*/ 	.word	0x000000ff
        /*0ce4*/ 	.word	0x000182c0
        /*0ce8*/ 	.short	0x0108
        /*0cea*/ 	.byte	0x0b
	.zero		1


	//   ....[155]....
        /*0cec*/ 	.word	0x0000c2c0
        /*0cf0*/ 	.word	0x000000ff
        /*0cf4*/ 	.word	0x000182d0
        /*0cf8*/ 	.short	0x0108
        /*0cfa*/ 	.byte	0x0b
	.zero		1


	//   ....[156]....
        /*0cfc*/ 	.word	0x0000c2f0
        /*0d00*/ 	.word	0x000000ff
        /*0d04*/ 	.word	0x000182e0
        /*0d08*/ 	.short	0x0108
        /*0d0a*/ 	.byte	0x0b
	.zero		1


	//   ....[157]....
        /*0d0c*/ 	.word	0x0000c310
        /*0d10*/ 	.word	0x000000ff
        /*0d14*/ 	.word	0x000182f0
        /*0d18*/ 	.short	0x0108
        /*0d1a*/ 	.byte	0x0b
	.zero		1


	//   ....[158]....
        /*0d1c*/ 	.word	0x0000c690
        /*0d20*/ 	.word	0x000000ff
        /*0d24*/ 	.word	0x000182d0
        /*0d28*/ 	.short	0x010a
        /*0d2a*/ 	.byte	0x2f
	.zero		1


	//   ....[159]....
        /*0d2c*/ 	.word	0x0000c6c0
        /*0d30*/ 	.word	0x000000ff
        /*0d34*/ 	.word	0x00018280
        /*0d38*/ 	.short	0x010a
        /*0d3a*/ 	.byte	0x2f
	.zero		1


	//   ....[160]....
        /*0d3c*/ 	.word	0x0000c700
        /*0d40*/ 	.word	0x000000ff
        /*0d44*/ 	.word	0x000182d0
        /*0d48*/ 	.short	0x010a
        /*0d4a*/ 	.byte	0x2f
	.zero		1


	//   ....[161]....
        /*0d4c*/ 	.word	0x0000c730
        /*0d50*/ 	.word	0x000000ff
        /*0d54*/ 	.word	0x00018280
        /*0d58*/ 	.short	0x010a
        /*0d5a*/ 	.byte	0x2f
	.zero		1


	//   ....[162]....
        /*0d5c*/ 	.word	0x0000c760
        /*0d60*/ 	.word	0x000000ff
        /*0d64*/ 	.word	0x000182d0
        /*0d68*/ 	.short	0x010a
        /*0d6a*/ 	.byte	0x2f
	.zero		1


	//   ....[163]....
        /*0d6c*/ 	.word	0x0000c790
        /*0d70*/ 	.word	0x000000ff
        /*0d74*/ 	.word	0x000182f0
        /*0d78*/ 	.short	0x010a
        /*0d7a*/ 	.byte	0x2f
	.zero		1


	//   ....[164]....
        /*0d7c*/ 	.word	0x0000c7c0
        /*0d80*/ 	.word	0x000000ff
        /*0d84*/ 	.word	0x000182a0
        /*0d88*/ 	.short	0x010a
        /*0d8a*/ 	.byte	0x2f
	.zero		1


	//   ....[165]....
        /*0d8c*/ 	.word	0x0000c800
        /*0d90*/ 	.word	0x000000ff
        /*0d94*/ 	.word	0x000182f0
        /*0d98*/ 	.short	0x010a
        /*0d9a*/ 	.byte	0x2f
	.zero		1


	//   ....[166]....
        /*0d9c*/ 	.word	0x0000c830
        /*0da0*/ 	.word	0x000000ff
        /*0da4*/ 	.word	0x000182a0
        /*0da8*/ 	.short	0x010a
        /*0daa*/ 	.byte	0x2f
	.zero		1


	//   ....[167]....
        /*0dac*/ 	.word	0x0000c860
        /*0db0*/ 	.word	0x000000ff
        /*0db4*/ 	.word	0x000182f0
        /*0db8*/ 	.short	0x010a
        /*0dba*/ 	.byte	0x2f
	.zero		1


	//   ....[168]....
        /*0dbc*/ 	.word	0x0000c890
        /*0dc0*/ 	.word	0x000000ff
        /*0dc4*/ 	.word	0x00018250
        /*0dc8*/ 	.short	0x010a
        /*0dca*/ 	.byte	0x2f
	.zero		1


	//   ....[169]....
        /*0dcc*/ 	.word	0x0000c8c0
        /*0dd0*/ 	.word	0x000000ff
        /*0dd4*/ 	.word	0x00018258
        /*0dd8*/ 	.short	0x010a
        /*0dda*/ 	.byte	0x2f
	.zero		1


	//   ....[170]....
        /*0ddc*/ 	.word	0x0000c900
        /*0de0*/ 	.word	0x000000ff
        /*0de4*/ 	.word	0x00018210
        /*0de8*/ 	.short	0x010a
        /*0dea*/ 	.byte	0x2f
	.zero		1


	//   ....[171]....
        /*0dec*/ 	.word	0x0000c940
        /*0df0*/ 	.word	0x000000ff
        /*0df4*/ 	.word	0x00000000
        /*0df8*/ 	.short	0x010a
        /*0dfa*/ 	.byte	0x0a
	.zero		1


	//   ....[172]....
        /*0dfc*/ 	.word	0x0000c980
        /*0e00*/ 	.word	0x000000ff
        /*0e04*/ 	.word	0x00018290
        /*0e08*/ 	.short	0x010a
        /*0e0a*/ 	.byte	0x2f
	.zero		1


	//   ....[173]....
        /*0e0c*/ 	.word	0x0000c9c0
        /*0e10*/ 	.word	0x000000ff
        /*0e14*/ 	.word	0x00018218
        /*0e18*/ 	.short	0x010a
        /*0e1a*/ 	.byte	0x2f
	.zero		1


	//   ....[174]....
        /*0e1c*/ 	.word	0x0000ca00
        /*0e20*/ 	.word	0x000000ff
        /*0e24*/ 	.word	0x000182b0
        /*0e28*/ 	.short	0x010a
        /*0e2a*/ 	.byte	0x2f
	.zero		1


	//   ....[175]....
        /*0e2c*/ 	.word	0x0000ca40
        /*0e30*/ 	.word	0x000000ff
        /*0e34*/ 	.word	0x00000000
        /*0e38*/ 	.short	0x010a
        /*0e3a*/ 	.byte	0x15
	.zero		1


	//   ....[176]....
        /*0e3c*/ 	.word	0x0000ca80
        /*0e40*/ 	.word	0x000000ff
        /*0e44*/ 	.word	0x00018240
        /*0e48*/ 	.short	0x010a
        /*0e4a*/ 	.byte	0x2f
	.zero		1


	//   ....[177]....
        /*0e4c*/ 	.word	0x0000cac0
        /*0e50*/ 	.word	0x000000ff
        /*0e54*/ 	.word	0x00018290
        /*0e58*/ 	.short	0x010a
        /*0e5a*/ 	.byte	0x2f
	.zero		1


	//   ....[178]....
        /*0e5c*/ 	.word	0x0000cb00
        /*0e60*/ 	.word	0x000000ff
        /*0e64*/ 	.word	0x00000000
        /*0e68*/ 	.short	0x010a
        /*0e6a*/ 	.byte	0x0d
	.zero		1


	//   ....[179]....
        /*0e6c*/ 	.word	0x0000cb40
        /*0e70*/ 	.word	0x000000ff
        /*0e74*/ 	.word	0x00018248
        /*0e78*/ 	.short	0x010a
        /*0e7a*/ 	.byte	0x2f
	.zero		1


	//   ....[180]....
        /*0e7c*/ 	.word	0x0000cb80
        /*0e80*/ 	.word	0x000000ff
        /*0e84*/ 	.word	0x000182b0
        /*0e88*/ 	.short	0x010a
        /*0e8a*/ 	.byte	0x2f
	.zero		1


	//   ....[181]....
        /*0e8c*/ 	.word	0x0000cbc0
        /*0e90*/ 	.word	0x000000ff
        /*0e94*/ 	.word	0x00000000
        /*0e98*/ 	.short	0x010a
        /*0e9a*/ 	.byte	0x4d
	.zero		1


	//   ....[182]....
        /*0e9c*/ 	.word	0x0000cc00
        /*0ea0*/ 	.word	0x000000ff
        /*0ea4*/ 	.word	0x00018240
        /*0ea8*/ 	.short	0x010a
        /*0eaa*/ 	.byte	0x2f
	.zero		1


	//   ....[183]....
        /*0eac*/ 	.word	0x0000cc40
        /*0eb0*/ 	.word	0x000000ff
        /*0eb4*/ 	.word	0x00018290
        /*0eb8*/ 	.short	0x010a
        /*0eba*/ 	.byte	0x2f
	.zero		1


	//   ....[184]....
        /*0ebc*/ 	.word	0x0000cc80
        /*0ec0*/ 	.word	0x000000ff
        /*0ec4*/ 	.word	0x00018248
        /*0ec8*/ 	.short	0x010a
        /*0eca*/ 	.byte	0x2f
	.zero		1


	//   ....[185]....
        /*0ecc*/ 	.word	0x0000ccc0
        /*0ed0*/ 	.word	0x000000ff
        /*0ed4*/ 	.word	0x000182b0
        /*0ed8*/ 	.short	0x010a
        /*0eda*/ 	.byte	0x2f
	.zero		1


	//   ....[186]....
        /*0edc*/ 	.word	0x0000ccf0
        /*0ee0*/ 	.word	0x000000ff
        /*0ee4*/ 	.word	0x00018220
        /*0ee8*/ 	.short	0x010a
        /*0eea*/ 	.byte	0x2f
	.zero		1


	//   ....[187]....
        /*0eec*/ 	.word	0x0000cd30
        /*0ef0*/ 	.word	0x000000ff
        /*0ef4*/ 	.word	0x00000040
        /*0ef8*/ 	.short	0x010a
        /*0efa*/ 	.byte	0x15
	.zero		1


	//   ....[188]....
        /*0efc*/ 	.word	0x0000cd60
        /*0f00*/ 	.word	0x000000ff
        /*0f04*/ 	.word	0x00018228
        /*0f08*/ 	.short	0x010a
        /*0f0a*/ 	.byte	0x2f
	.zero		1


	//   ....[189]....
        /*0f0c*/ 	.word	0x0000cda0
        /*0f10*/ 	.word	0x000000ff
        /*0f14*/ 	.word	0x00000040
        /*0f18*/ 	.short	0x010a
        /*0f1a*/ 	.byte	0x11
	.zero		1


	//   ....[190]....
        /*0f1c*/ 	.word	0x0000cde0
        /*0f20*/ 	.word	0x000000ff
        /*0f24*/ 	.word	0x00000040
        /*0f28*/ 	.short	0x010a
        /*0f2a*/ 	.byte	0x09
	.zero		1


	//   ....[191]....
        /*0f2c*/ 	.word	0x0000ce20
        /*0f30*/ 	.word	0x000000ff
        /*0f34*/ 	.word	0x00000040
        /*0f38*/ 	.short	0x010a
        /*0f3a*/ 	.byte	0x11
	.zero		1


	//   ....[192]....
        /*0f3c*/ 	.word	0x0000ce50
        /*0f40*/ 	.word	0x000000ff
        /*0f44*/ 	.word	0x000182c0
        /*0f48*/ 	.short	0x010a
        /*0f4a*/ 	.byte	0x0b
	.zero		1


	//   ....[193]....
        /*0f4c*/ 	.word	0x0000ce80
        /*0f50*/ 	.word	0x000000ff
        /*0f54*/ 	.word	0x000182e0
        /*0f58*/ 	.short	0x010a
        /*0f5a*/ 	.byte	0x0b
	.zero		1


	//   ....[194]....
        /*0f5c*/ 	.word	0x0000ceb0
        /*0f60*/ 	.word	0x000000ff
        /*0f64*/ 	.word	0x000182c0
        /*0f68*/ 	.short	0x010a
        /*0f6a*/ 	.byte	0x0b
	.zero		1


	//   ....[195]....
        /*0f6c*/ 	.word	0x0000cee0
        /*0f70*/ 	.word	0x000000ff
        /*0f74*/ 	.word	0x00018230
        /*0f78*/ 	.short	0x010a
        /*0f7a*/ 	.byte	0x0b
	.zero		1


	//   ....[196]....
        /*0f7c*/ 	.word	0x0000cf10
        /*0f80*/ 	.word	0x000000ff
        /*0f84*/ 	.word	0x000182e0
        /*0f88*/ 	.short	0x010a
        /*0f8a*/ 	.byte	0x0b
	.zero		1


	//   ....[197]....
        /*0f8c*/ 	.word	0x0000cf40
        /*0f90*/ 	.word	0x000000ff
        /*0f94*/ 	.word	0x00018238
        /*0f98*/ 	.short	0x010a
        /*0f9a*/ 	.byte	0x0b
	.zero		1


	//   ....[198]....
        /*0f9c*/ 	.word	0x0000cf70
        /*0fa0*/ 	.word	0x000000ff
        /*0fa4*/ 	.word	0x000182c0
        /*0fa8*/ 	.short	0x010a
        /*0faa*/ 	.byte	0x0b
	.zero		1


	//   ....[199]....
        /*0fac*/ 	.word	0x0000cfa0
        /*0fb0*/ 	.word	0x000000ff
        /*0fb4*/ 	.word	0x00018260
        /*0fb8*/ 	.short	0x010a
        /*0fba*/ 	.byte	0x0b
	.zero		1


	//   ....[200]....
        /*0fbc*/ 	.word	0x0000cfd0
        /*0fc0*/ 	.word	0x000000ff
        /*0fc4*/ 	.word	0x00018230
        /*0fc8*/ 	.short	0x010a
        /*0fca*/ 	.byte	0x0b
	.zero		1


	//   ....[201]....
        /*0fcc*/ 	.word	0x0000d000
        /*0fd0*/ 	.word	0x000000ff
        /*0fd4*/ 	.word	0x000182e0
        /*0fd8*/ 	.short	0x010a
        /*0fda*/ 	.byte	0x0b
	.zero		1


	//   ....[202]....
        /*0fdc*/ 	.word	0x0000d030
        /*0fe0*/ 	.word	0x000000ff
        /*0fe4*/ 	.word	0x00018268
        /*0fe8*/ 	.short	0x010a
        /*0fea*/ 	.byte	0x0b
	.zero		1


	//   ....[203]....
        /*0fec*/ 	.word	0x0000d060
        /*0ff0*/ 	.word	0x000000ff
        /*0ff4*/ 	.word	0x00018238
        /*0ff8*/ 	.short	0x010a
        /*0ffa*/ 	.byte	0x0b
	.zero		1


	//----- nvinfo : EIATTR_NUM_MBARRIERS
	.align		4
.L_79:
        /*0ffc*/ 	.byte	0x03, 0x38
        /*0ffe*/ 	.short	0x0024


	//----- nvinfo : EIATTR_EXIT_INSTR_OFFSETS
	.align		4
        /*1000*/ 	.byte	0x04, 0x1c
        /*1002*/ 	.short	(.L_81 - .L_80)


	//   ....[0]....
.L_80:
        /*1004*/ 	.word	0x0000c680


	//----- nvinfo : EIATTR_INDIRECT_BRANCH_TARGETS
	.align		4
.L_81:
        /*1008*/ 	.byte	0x04, 0x34
        /*100a*/ 	.short	(.L_83 - .L_82)


	//   ....[0]....
.L_82:
        /*100c*/ 	.word	.L_x_206@srel
        /*1010*/ 	.short	0x0
        /*1012*/ 	.short	0x0
        /*1014*/ 	.word	0x7
        /*1018*/ 	.word	.L_x_2@srel
        /*101c*/ 	.word	.L_x_12@srel
        /*1020*/ 	.word	.L_x_209@srel
        /*1024*/ 	.word	.L_x_210@srel
        /*1028*/ 	.word	.L_x_211@srel
        /*102c*/ 	.word	.L_x_212@srel
        /*1030*/ 	.word	.L_x_213@srel


	//----- nvinfo : EIATTR_REQNTID
	.align		4
.L_83:
        /*1034*/ 	.byte	0x04, 0x10
        /*1036*/ 	.short	(.L_85 - .L_84)
.L_84:
        /*1038*/ 	.word	0x00000200
        /*103c*/ 	.word	0x00000001
        /*1040*/ 	.word	0x00000001


	//----- nvinfo : EIATTR_CRS_STACK_SIZE
	.align		4
.L_85:
        /*1044*/ 	.byte	0x04, 0x1e
        /*1046*/ 	.short	(.L_87 - .L_86)
.L_86:
        /*1048*/ 	.word	0x00000000


	//----- nvinfo : EIATTR_CBANK_PARAM_SIZE
	.align		4
.L_87:
        /*104c*/ 	.byte	0x03, 0x19
        /*104e*/ 	.short	0x0320


	//----- nvinfo : EIATTR_PARAM_CBANK
	.align		4
        /*1050*/ 	.byte	0x04, 0x0a
        /*1052*/ 	.short	(.L_89 - .L_88)
	.align		4
.L_88:
        /*1054*/ 	.word	index@(.nv.constant0.gluon_attention)
        /*1058*/ 	.short	0x0380
        /*105a*/ 	.short	0x0320


	//----- nvinfo : EIATTR_SW_WAR
	.align		4
.L_89:
        /*105c*/ 	.byte	0x04, 0x36
        /*105e*/ 	.short	(.L_91 - .L_90)
.L_90:
        /*1060*/ 	.word	0x00000008
.L_91:


//--------------------- .nv.compat                --------------------------
	.section	.nv.compat,"",@"SHT_CUDA_COMPAT_INFO"
	.align	4
        /*0000*/ 	.byte	0x02, 0x02, 0x03, 0x00, 0x02, 0x05, 0x05, 0x00, 0x02, 0x03, 0x01, 0x00, 0x02, 0x06, 0x01, 0x00


//--------------------- .nv.callgraph             --------------------------
	.section	.nv.callgraph,"",@"SHT_CUDA_CALLGRAPH"
	.align	4
	.sectionentsize	8
	.align		4
        /*0000*/ 	.word	0x00000000
	.align		4
        /*0004*/ 	.word	0xffffffff
	.align		4
        /*0008*/ 	.word	0x00000000
	.align		4
        /*000c*/ 	.word	0xfffffffe
	.align		4
        /*0010*/ 	.word	0x00000000
	.align		4
        /*0014*/ 	.word	0xfffffffd
	.align		4
        /*0018*/ 	.word	0x00000000
	.align		4
        /*001c*/ 	.word	0xfffffffc


//--------------------- .nv.constant4             --------------------------
	.section	.nv.constant4,"a",@progbits
	.align	8
	.align		8
.nv.constant4:
        /*0000*/ 	.dword	_$_str


//--------------------- .nv.constant2.gluon_attention --------------------------
	.section	.nv.constant2.gluon_attention,"a",@progbits
	.sectionflags	@""
	.align	4
.nv.constant2.gluon_attention:
        /*0000*/ 	.byte	0x20, 0x02, 0x00, 0x00, 0xc0, 0x29, 0x00, 0x00, 0x30, 0x5a, 0x00, 0x00, 0x80, 0x73, 0x00, 0x00
        /*0010*/ 	.byte	0xf0, 0x51, 0x00, 0x00, 0x60, 0x51, 0x00, 0x00, 0x80, 0xc6, 0x00, 0x00


//--------------------- .text.gluon_attention     --------------------------
	.section	.text.gluon_attention,"ax",@progbits
	.align	128
        .global         gluon_attention
        .type           gluon_attention,@function
        .size           gluon_attention,(.L_x_216 - gluon_attention)
        .other          gluon_attention,@"STO_CUDA_ENTRY STV_DEFAULT"
gluon_attention:
.text.gluon_attention:
[----:B------:R-:W1:Y:S01]  /*0000*/  LDC R1, c[0x0][0x37c] ;  /* 0x0000df00ff017b82 */ /* 0x000e620000000800 */
[----:B------:R-:W2:Y:S07]  /*0010*/  S2R R2, SR_TID.X ;  /* 0x0000000000027919 */ /* 0x000eae0000002100 */
[----:B------:R-:W3:Y:S01]  /*0020*/  S2UR UR4, SR_CgaCtaId ;  /* 0x00000000000479c3 */ /* 0x000ee20000008800 */
[----:B------:R-:W4:Y:S01]  /*0030*/  LDCU.64 UR46, c[0x0][0x390] ;  /* 0x00007200ff2e77ac */ /* 0x000f220008000a00 */
[----:B------:R-:W5:Y:S01]  /*0040*/  LDCU UR5, c[0x0][0x398] ;  /* 0x00007300ff0577ac */ /* 0x000f620008000800 */
[----:B------:R-:W1:Y:S01]  /*0050*/  LDCU.64 UR16, c[0x0][0x358] ;  /* 0x00006b00ff1077ac */ /* 0x000e620008000a00 */
[----:B----4-:R-:W-:-:S03]  /*0060*/  UIMAD UR46, UR47, UR46, URZ ;  /* 0x0000002e2f2e72a4 */ /* 0x010fc6000f8e02ff */
[----:B------:R-:W-:Y:S01]  /*0070*/  UMOV UR47, 0x400 ;  /* 0x00000400002f7882 */ /* 0x000fe20000000000 */
[----:B-----5:R-:W-:Y:S02]  /*0080*/  UIADD3 UR48, UPT, UPT, UR5, 0xff, URZ ;  /* 0x000000ff05307890 */ /* 0x020fe4000fffe0ff */
[----:B---3--:R-:W-:Y:S02]  /*0090*/  ULEA UR47, UR4, UR47, 0x18 ;  /* 0x0000002f042f7291 */ /* 0x008fe4000f8ec0ff */
[----:B------:R-:W-:Y:S02]  /*00a0*/  USHF.R.S32.HI UR49, URZ, 0x1f, UR5 ;  /* 0x0000001fff317899 */ /* 0x000fe40008011405 */
[----:B------:R-:W-:Y:S01]  /*00b0*/  UISETP.GE.AND UP1, UPT, UR5, 0x100, UPT ;  /* 0x000001000500788c */ /* 0x000fe2000bf26270 */
[----:B--2---:R-:W-:-:S04]  /*00c0*/  SHF.R.U32.HI R0, RZ, 0x5, R2 ;  /* 0x00000005ff007819 */ /* 0x004fc80000011602 */
[----:B------:R-:W-:Y:S02]  /*00d0*/  R2UR UR67, R0 ;  /* 0x00000000004372ca */ /* 0x000fe400000e0000 */
[----:B------:R-:W-:-:S11]  /*00e0*/  LOP3.LUT R0, R2, 0x7f, RZ, 0xc0, !PT ;  /* 0x0000007f02007812 */ /* 0x000fd600078ec0ff */
[----:B------:R-:W-:-:S06]  /*00f0*/  UISETP.GE.U32.AND UP0, UPT, UR67, 0x4, UPT ;  /* 0x000000044300788c */ /* 0x000fcc000bf06070 */
[----:B------:R-:W-:-:S13]  /*0100*/  PLOP3.LUT P0, PT, PT, PT, UP0, 0x80, 0x8 ;  /* 0x000000000008781c */ /* 0x000fda0003f0f008 */
[----:B-1----:R-:W-:Y:S05]  /*0110*/  @!P0 BRA `(.L_x_0) ;  /* 0x0000008000048947 */ /* 0x002fea0003800000 */
[----:B------:R-:W1:Y:S01]  /*0120*/  S2UR UR50, SR_CTAID.X ;  /* 0x00000000003279c3 */ /* 0x000e620000002500 */
[----:B------:R-:W2:Y:S01]  /*0130*/  LDCU.64 UR52, c[0x0][0x348] ;  /* 0x00006900ff3477ac */ /* 0x000ea20008000a00 */
[----:B------:R-:W-:-:S11]  /*0140*/  UISETP.GE.AND UP2, UPT, UR5, 0x1, UPT ;  /* 0x000000010500788c */ /* 0x000fd6000bf46270 */
.L_x_1:
[----:B------:R-:W-:-:S08]  /*0150*/  NOP ;  /* 0x0000000000007918 */ /* 0x000fd00000000000 */
[----:B------:R-:W3:-:S00]  /*0160*/  USETMAXREG.DEALLOC.CTAPOOL 0x50 ;  /* 0x00000050000079c8 */ /* 0x000ec000080e0500 */
[----:B---3--:R-:W-:-:S06]  /*0170*/  MOV R3, UR47 ;  /* 0x0000002f00037c02 */ /* 0x008fcc0008000f00 */
[----:B------:R-:W-:Y:S06]  /*0180*/  BAR.SYNC.DEFER_BLOCKING 0x1 ;  /* 0x0040000000007b1d */ /* 0x000fec0000010000 */
[----:B------:R-:W3:Y:S02]  /*0190*/  LDS.U8 R3, [R3+UR67+0x1826c] ;  /* 0x01826c4303037984 */ /* 0x000ee40008000000 */
[----:B---3--:R-:W-:-:S13]  /*01a0*/  ISETP.GT.U32.AND P0, PT, R3, 0x6, PT ;  /* 0x000000060300780c */ /* 0x008fda0003f04070 */
[----:B------:R-:W-:Y:S08]  /*01b0*/  @P0 BAR.SYNC.DEFER_BLOCKING 0x1 ;  /* 0x0040000000000b1d */ /* 0x000ff00000010000 */
[----:B------:R-:W-:Y:S06]  /*01c0*/  @P0 BAR.SYNC.DEFER_BLOCKING 0x1 ;  /* 0x0040000000000b1d */ /* 0x000fec0000010000 */
[----:B-1----:R-:W-:Y:S05]  /*01d0*/  @P0 BRA `(.L_x_1) ;  /* 0xfffffffc00dc0947 */ /* 0x002fea000383ffff */
[----:B------:R-:W-:-:S04]  /*01e0*/  SHF.L.U32 R3, R3, 0x2, RZ ;  /* 0x0000000203037819 */ /* 0x000fc800000006ff */
[----:B------:R-:W3:Y:S02]  /*01f0*/  LDC R4, c[0x2][R3] ;  /* 0x0080000003047b82 */ /* 0x000ee40000000800 */
[----:B---3--:R-:W-:-:S04]  /*0200*/  SHF.R.S32.HI R5, RZ, 0x1f, R4 ;  /* 0x0000001fff057819 */ /* 0x008fc80000011404 */
.L_x_206:
[----:B-12---:R-:W-:Y:S05]  /*0210*/  BRX R4 -0x220                                                                                                   (*"BRANCH_TARGETS .L_x_2,.L_x_12,.L_x_209,.L_x_210,.L_x_211,.L_x_212,.L_x_213"*) ;  /* 0xfffffffc04787949 */ /* 0x006fea000383ffff */
.L_x_2:
[----:B------:R-:W-:-:S08]  /*0220*/  NOP ;  /* 0x0000000000007918 */ /* 0x000fd00000000000 */
[----:B------:R-:W1:Y:S02]  /*0230*/  USETMAXREG.TRY_ALLOC.CTAPOOL UP0, 0xc0 ;  /* 0x000000c0000079c8 */ /* 0x000e640008000600 */
[----:B-1----:R-:W-:-:S13]  /*0240*/  PLOP3.LUT P0, PT, PT, PT, UP0, 0x80, 0x8 ;  /* 0x000000000008781c */ /* 0x002fda0003f0f008 */
[----:B------:R-:W-:Y:S05]  /*0250*/  @!P0 BRA `(.L_x_2) ;  /* 0xfffffffc00f08947 */ /* 0x000fea000383ffff */
[----:B------:R-:W-:Y:S06]  /*0260*/  BAR.SYNC.DEFER_BLOCKING 0x1 ;  /* 0x0040000000007b1d */ /* 0x000fec0000010000 */
[----:B------:R-:W1:Y:S01]  /*0270*/  SYNCS.PHASECHK.TRANS64.TRYWAIT P0, [UR47+0x182d0], RZ ;  /* 0x0182d0ffff0075a7 */ /* 0x000e62000800112f */
[----:B------:R-:W-:-:S04]  /*0280*/  USHF.R.S32.HI UR4, URZ, 0x1f, UR48 ;  /* 0x0000001fff047899 */ /* 0x000fc80008011430 */
[----:B------:R-:W-:-:S04]  /*0290*/  ULEA.HI UR4, UR4, UR48, URZ, 0x8 ;  /* 0x0000003004047291 */ /* 0x000fc8000f8f40ff */
[----:B------:R-:W-:-:S04]  /*02a0*/  USHF.R.S32.HI UR4, URZ, 0x8, UR4 ;  /* 0x00000008ff047899 */ /* 0x000fc80008011404 */
[----:B------:R-:W-:Y:S01]  /*02b0*/  UIMAD UR6, UR46, UR4, URZ ;  /* 0x000000042e0672a4 */ /* 0x000fe2000f8e02ff */
[----:B------:R-:W2:Y:S03]  /*02c0*/  S2UR UR50, SR_CTAID.X ;  /* 0x00000000003279c3 */ /* 0x000ea60000002500 */
[----:B--2---:R-:W-:-:S06]  /*02d0*/  UISETP.GE.AND UP0, UPT, UR50, UR6, UPT ;  /* 0x000000063200728c */ /* 0x004fcc000bf06270 */
[----:B------:R-:W-:Y:S01]  /*02e0*/  PLOP3.LUT P1, PT, PT, PT, UP0, 0x80, 0x8 ;  /* 0x000000000008781c */ /* 0x000fe20003f2f008 */
[----:B-1----:R-:W-:-:S12]  /*02f0*/  @!P0 BRA `(.L_x_3) ;  /* 0x000000c000e48947 */ /* 0x002fd80003800000 */
.L_x_159:
[----:B------:R-:W-:Y:S01]  /*0300*/  UMOV UR4, URZ ;  /* 0x000000ff00047c82 */ /* 0x000fe20008000000 */
[----:B------:R-:W-:Y:S05]  /*0310*/  @P1 BRA `(.L_x_4) ;  /* 0x00000024009c1947 */ /* 0x000fea0003800000 */
[----:B------:R-:W1:Y:S01]  /*0320*/  S2UR UR5, SR_CgaCtaId ;  /* 0x00000000000579c3 */ /* 0x000e620000008800 */
[----:B------:R-:W-:Y:S01]  /*0330*/  UMOV UR47, 0x400 ;  /* 0x00000400002f7882 */ /* 0x000fe20000000000 */
[----:B------:R-:W-:Y:S01]  /*0340*/  IADD3 R133, PT, PT, R2, -0x80, RZ ;  /* 0xffffff8002857810 */ /* 0x000fe20007ffe0ff */
[----:B------:R-:W-:Y:S01]  /*0350*/  UMOV UR7, UR50 ;  /* 0x0000003200077c82 */ /* 0x000fe20008000000 */
[----:B------:R-:W-:Y:S01]  /*0360*/  ISETP.NE.AND P0, PT, R0, RZ, PT ;  /* 0x000000ff0000720c */ /* 0x000fe20003f05270 */
[----:B------:R-:W-:Y:S01]  /*0370*/  UMOV UR15, 0x1 ;  /* 0x00000001000f7882 */ /* 0x000fe20000000000 */
[----:B------:R-:W-:Y:S02]  /*0380*/  SHF.R.U32.HI R133, RZ, 0x5, R133 ;  /* 0x00000005ff857819 */ /* 0x000fe40000011685 */
[----:B------:R-:W2:Y:S01]  /*0390*/  LDC R3, c[0x0][0x380] ;  /* 0x0000e000ff037b82 */ /* 0x000ea20000000800 */
[----:B-1----:R-:W-:Y:S01]  /*03a0*/  ULEA UR47, UR5, UR47, 0x18 ;  /* 0x0000002f052f7291 */ /* 0x002fe2000f8ec0ff */
[----:B--2---:R-:W-:-:S08]  /*03b0*/  FMUL R3, R3, 1.4426950216293334961 ;  /* 0x3fb8aa3b03037820 */ /* 0x004fd00000400000 */
[----:B------:R-:W1:Y:S01]  /*03c0*/  LDS R4, [UR47+0x18008] ;  /* 0x0180082fff047984 */ /* 0x000e620008000800 */
[----:B------:R-:W-:Y:S02]  /*03d0*/  R2UR UR12, R3 ;  /* 0x00000000030c72ca */ /* 0x000fe400000e0000 */
[----:B-1----:R-:W-:-:S13]  /*03e0*/  R2UR UR11, R4 ;  /* 0x00000000040b72ca */ /* 0x002fda00000e0000 */
[----:B------:R-:W-:Y:S02]  /*03f0*/  UIADD3 UR13, UPT, UPT, UR11, 0x41, URZ ;  /* 0x000000410b0d7890 */ /* 0x000fe4000fffe0ff */
[----:B------:R-:W-:-:S12]  /*0400*/  UIADD3 UR14, UPT, UPT, UR11, 0x42, URZ ;  /* 0x000000420b0e7890 */ /* 0x000fd8000fffe0ff */
.L_x_11:
[----:B------:R-:W-:Y:S01]  /*0410*/  PLOP3.LUT P1, PT, PT, PT, UP2, 0x80, 0x8 ;  /* 0x000000000008781c */ /* 0x000fe20003f2f028 */
[----:B------:R-:W-:Y:S01]  /*0420*/  UIADD3 UR7, UPT, UPT, UR7, 0x4e, URZ ;  /* 0x0000004e07077890 */ /* 0x000fe2000fffe0ff */
[----:B------:R-:W-:Y:S01]  /*0430*/  HFMA2 R132, -RZ, RZ, 1.875, 0 ;  /* 0x3f800000ff847431 */ /* 0x000fe200000001ff */
[----:B------:R-:W-:Y:S02]  /*0440*/  MOV R3, 0xff800000 ;  /* 0xff80000000037802 */ /* 0x000fe40000000f00 */
[----:B------:R-:W-:-:S08]  /*0450*/  UISETP.GE.AND UP0, UPT, UR7, UR6, UPT ;  /* 0x000000060700728c */ /* 0x000fd0000bf06270 */
[----:B------:R-:W-:Y:S05]  /*0460*/  @!P1 BRA `(.L_x_5) ;  /* 0x0000002000c89947 */ /* 0x000fea0003800000 */
[----:B------:R-:W-:Y:S01]  /*0470*/  MOV R134, 0xff800000 ;  /* 0xff80000000867802 */ /* 0x000fe20000000f00 */
[----:B------:R-:W-:Y:S01]  /*0480*/  UMOV UR5, URZ ;  /* 0x000000ff00057c82 */ /* 0x000fe20008000000 */
[----:B------:R-:W-:-:S07]  /*0490*/  MOV R132, 0x3f800000 ;  /* 0x3f80000000847802 */ /* 0x000fce0000000f00 */
.L_x_8:
[----:B------:R-:W-:Y:S01]  /*04a0*/  BAR.SYNC.DEFER_BLOCKING 0x2, 0x80 ;  /* 0x0082000000007b1d */ /* 0x000fe20000010000 */
[----:B------:R-:W-:-:S06]  /*04b0*/  USHF.L.U32 UR8, UR4, 0x1f, URZ ;  /* 0x0000001f04087899 */ /* 0x000fcc00080006ff */
[----:B------:R-:W-:-:S04]  /*04c0*/  MOV R3, UR8 ;  /* 0x0000000800037c02 */ /* 0x000fc80008000f00 */
[----:B------:R-:W1:Y:S02]  /*04d0*/  SYNCS.PHASECHK.TRANS64.TRYWAIT P1, [UR47+0x18280], R3 ;  /* 0x01828003ff0075a7 */ /* 0x000e64000802112f */
[----:B-1----:R-:W-:Y:S05]  /*04e0*/  @!P1 BRA `(.L_x_6) ;  /* 0x000000c000749947 */ /* 0x002fea0003800000 */
.L_x_160:
[----:B------:R-:W1:Y:S01]  /*04f0*/  SHFL.IDX PT, R3, R133, RZ, 0x1f ;  /* 0x00001fff85037589 */ /* 0x000e6200000e0000 */
[----:B------:R-:W-:Y:S01]  /*0500*/  ULOP3.LUT UR4, UR4, 0x1, URZ, 0x3c, !UPT ;  /* 0x0000000104047892 */ /* 0x000fe2000f8e3cff */
[----:B-1----:R-:W-:-:S13]  /*0510*/  R2UR UR8, R3 ;  /* 0x00000000030872ca */ /* 0x002fda00000e0000 */
[----:B------:R-:W-:Y:S02]  /*0520*/  USHF.L.U32 UR9, UR8, 0x15, URZ ;  /* 0x0000001508097899 */ /* 0x000fe400080006ff */
[----:B------:R-:W-:Y:S02]  /*0530*/  USHF.R.U32.HI UR8, URZ, 0x2, UR8 ;  /* 0x00000002ff087899 */ /* 0x000fe40008011608 */
[----:B------:R-:W-:-:S04]  /*0540*/  ULOP3.LUT UR9, UR9, 0x600000, URZ, 0xc0, !UPT ;  /* 0x0060000009097892 */ /* 0x000fc8000f8ec0ff */
[----:B------:R-:W-:-:S04]  /*0550*/  UIADD3 UR9, UPT, UPT, UR11, UR9, URZ ;  /* 0x000000090b097290 */ /* 0x000fc8000fffe0ff */
[----:B------:R-:W-:Y:S02]  /*0560*/  ULEA UR10, UR8, UR9, 0x7 ;  /* 0x00000009080a7291 */ /* 0x000fe4000f8e38ff */
[----:B------:R-:W-:Y:S02]  /*0570*/  UIADD3 UR9, UPT, UPT, UR8, UR9, URZ ;  /* 0x0000000908097290 */ /* 0x000fe4000fffe0ff */
[----:B------:R-:W-:-:S05]  /*0580*/  UIMAD UR8, UR8, -0x70, UR10 ;  /* 0xffffff90080878a4 */ /* 0x000fca000f8e020a */
[----:B------:R-:W1:Y:S01]  /*0590*/  LDTM.x64 R68, tmem[UR10] ;  /* 0x0000000a004479ee */ /* 0x000e620008340000 */
[----:B------:R-:W2:Y:S01]  /*05a0*/  LDTM.x64 R4, tmem[UR10+0x40] ;  /* 0x0000400a000479ee */ /* 0x000ea20008340000 */
[----:B------:R-:W-:Y:S01]  /*05b0*/  NOP ;  /* 0x0000000000007918 */ /* 0x000fe20000000000 */
[C---:B-1----:R-:W-:Y:S01]  /*05c0*/  FMNMX3 R3, R68.reuse, R69, R70, !PT ;  /* 0x0000004544037276 */ /* 0x042fe20007800046 */
[----:B------:R-:W-:-:S03]  /*05d0*/  FMUL2 R68, R68.F32x2.HI_LO, UR12.F32 ;  /* 0x0000000c44447c4a */ /* 0x000fc60009000000 */
[----:B------:R-:W-:-:S04]  /*05e0*/  FMNMX3 R3, R3, R71, R72, !PT ;  /* 0x0000004703037276 */ /* 0x000fc80007800048 */
[----:B------:R-:W-:Y:S01]  /*05f0*/  FMNMX3 R3, R3, R73, R74, !PT ;  /* 0x0000004903037276 */ /* 0x000fe2000780004a */
[----:B------:R-:W-:-:S03]  /*0600*/  FMUL2 R72, R72.F32x2.HI_LO, UR12.F32 ;  /* 0x0000000c48487c4a */ /* 0x000fc60009000000 */
        /* <DEDUP_REMOVED lines=54> */
[----:B------:R-:W-:-:S04]  /*0970*/  FMNMX3 R3, R3, R129, R130, !PT ;  /* 0x0000008103037276 */ /* 0x000fc80007800082 */
[----:B--2---:R-:W-:Y:S01]  /*0980*/  FMNMX3 R3, R3, R131, R4, !PT ;  /* 0x0000008303037276 */ /* 0x004fe20007800004 */
        /* <DEDUP_REMOVED lines=62> */
[C---:B------:R-:W-:Y:S01]  /*0d70*/  FMNMX R136, R67.reuse, R136, !PT ;  /* 0x0000008843887209 */ /* 0x040fe20007800000 */
[----:B------:R-:W-:-:S04]  /*0d80*/  FMUL2 R66, R66.F32x2.HI_LO, UR12.F32 ;  /* 0x0000000c42427c4a */ /* 0x000fc80009000000 */
[----:B------:R-:W-:Y:S01]  /*0d90*/  FMUL R3, R136, UR12 ;  /* 0x0000000c88037c20 */ /* 0x000fe20008400000 */
[----:B------:R-:W-:-:S04]  /*0da0*/  FMUL2 R136, R70.F32x2.HI_LO, UR12.F32 ;  /* 0x0000000c46887c4a */ /* 0x000fc80009000000 */
[----:B------:R-:W-:-:S05]  /*0db0*/  FMNMX R3, R3, R134, !PT ;  /* 0x0000008603037209 */ /* 0x000fca0007800000 */
[----:B------:R-:W-:-:S04]  /*0dc0*/  FADD R135, RZ, -R3 ;  /* 0x80000003ff877221 */ /* 0x000fc80000000000 */
[--C-:B------:R-:W-:Y:S02]  /*0dd0*/  FADD2 R136, R136.F32x2.HI_LO, R135.reuse.F32 ;  /* 0x000000878888724b */ /* 0x100fe40000200000 */
[--C-:B------:R-:W-:Y:S02]  /*0de0*/  FADD2 R138, R68.F32x2.HI_LO, R135.reuse.F32 ;  /* 0x00000087448a724b */ /* 0x100fe40000200000 */
[----:B------:R-:W-:Y:S01]  /*0df0*/  MUFU.EX2 R70, R136 ;  /* 0x0000008800467308 */ /* 0x000fe20000000800 */
[--C-:B------:R-:W-:Y:S02]  /*0e00*/  FADD2 R6, R6.F32x2.HI_LO, R135.reuse.F32 ;  /* 0x000000870606724b */ /* 0x100fe40000200000 */
[--C-:B------:R-:W-:Y:S02]  /*0e10*/  FADD2 R120, R120.F32x2.HI_LO, R135.reuse.F32 ;  /* 0x000000877878724b */ /* 0x100fe40000200000 */
[--C-:B------:R-:W-:Y:S02]  /*0e20*/  FADD2 R4, R4.F32x2.HI_LO, R135.reuse.F32 ;  /* 0x000000870404724b */ /* 0x100fe40000200000 */
[--C-:B------:R-:W-:Y:S01]  /*0e30*/  FADD2 R140, R72.F32x2.HI_LO, R135.reuse.F32 ;  /* 0x00000087488c724b */ /* 0x100fe20000200000 */
[----:B------:R1:W2:Y:S01]  /*0e40*/  MUFU.EX2 R69, R137 ;  /* 0x0000008900457308 */ /* 0x0002a20000000800 */
[----:B------:R-:W-:-:S02]  /*0e50*/  FADD2 R74, R74.F32x2.HI_LO, R135.F32 ;  /* 0x000000874a4a724b */ /* 0x000fc40000200000 */
[--C-:B------:R-:W-:Y:S02]  /*0e60*/  FADD2 R142, R82.F32x2.HI_LO, R135.reuse.F32 ;  /* 0x00000087528e724b */ /* 0x100fe40000200000 */
[--C-:B------:R-:W-:Y:S02]  /*0e70*/  FADD2 R94, R94.F32x2.HI_LO, R135.reuse.F32 ;  /* 0x000000875e5e724b */ /* 0x100fe40000200000 */
[--C-:B------:R-:W-:Y:S01]  /*0e80*/  FADD2 R98, R98.F32x2.HI_LO, R135.reuse.F32 ;  /* 0x000000876262724b */ /* 0x100fe20000200000 */
[----:B------:R-:W-:Y:S01]  /*0e90*/  MUFU.EX2 R68, R138 ;  /* 0x0000008a00447308 */ /* 0x000fe20000000800 */
[--C-:B-1----:R-:W-:Y:S02]  /*0ea0*/  FADD2 R136, R78.F32x2.HI_LO, R135.reuse.F32 ;  /* 0x000000874e88724b */ /* 0x102fe40000200000 */
[--C-:B------:R-:W-:Y:S02]  /*0eb0*/  FADD2 R102, R102.F32x2.HI_LO, R135.reuse.F32 ;  /* 0x000000876666724b */ /* 0x100fe40000200000 */
[----:B------:R-:W-:-:S02]  /*0ec0*/  FADD2 R106, R106.F32x2.HI_LO, R135.F32 ;  /* 0x000000876a6a724b */ /* 0x000fc40000200000 */
[--C-:B------:R-:W-:Y:S01]  /*0ed0*/  FADD2 R114, R114.F32x2.HI_LO, R135.reuse.F32 ;  /* 0x000000877272724b */ /* 0x100fe20000200000 */
[----:B------:R-:W-:Y:S01]  /*0ee0*/  MUFU.EX2 R79, R136 ;  /* 0x00000088004f7308 */ /* 0x000fe20000000800 */
[--C-:B------:R-:W-:Y:S02]  /*0ef0*/  FADD2 R88, R88.F32x2.HI_LO, R135.reuse.F32 ;  /* 0x000000875858724b */ /* 0x100fe40000200000 */
[--C-:B------:R-:W-:Y:S02]  /*0f00*/  FADD2 R118, R118.F32x2.HI_LO, R135.reuse.F32 ;  /* 0x000000877676724b */ /* 0x100fe40000200000 */
[--C-:B------:R-:W-:Y:S02]  /*0f10*/  FADD2 R122, R122.F32x2.HI_LO, R135.reuse.F32 ;  /* 0x000000877a7a724b */ /* 0x100fe40000200000 */
[--C-:B------:R-:W-:Y:S01]  /*0f20*/  FADD2 R92, R92.F32x2.HI_LO, R135.reuse.F32 ;  /* 0x000000875c5c724b */ /* 0x100fe20000200000 */
[----:B------:R1:W-:Y:S01]  /*0f30*/  MUFU.EX2 R78, R137 ;  /* 0x00000089004e7308 */ /* 0x0003e20000000800 */
[----:B------:R-:W-:-:S02]  /*0f40*/  FADD2 R96, R96.F32x2.HI_LO, R135.F32 ;  /* 0x000000876060724b */ /* 0x000fc40000200000 */
[--C-:B------:R-:W-:Y:S02]  /*0f50*/  FADD2 R126, R126.F32x2.HI_LO, R135.reuse.F32 ;  /* 0x000000877e7e724b */ /* 0x100fe40000200000 */
[--C-:B------:R-:W-:Y:S02]  /*0f60*/  FADD2 R130, R130.F32x2.HI_LO, R135.reuse.F32 ;  /* 0x000000878282724b */ /* 0x100fe40000200000 */
[--C-:B------:R-:W-:Y:S01]  /*0f70*/  FADD2 R104, R104.F32x2.HI_LO, R135.reuse.F32 ;  /* 0x000000876868724b */ /* 0x100fe20000200000 */
[----:B------:R3:W-:Y:S01]  /*0f80*/  MUFU.EX2 R71, R139 ;  /* 0x0000008b00477308 */ /* 0x0007e20000000800 */
[--C-:B-1----:R-:W-:Y:S02]  /*0f90*/  FADD2 R136, R86.F32x2.HI_LO, R135.reuse.F32 ;  /* 0x000000875688724b */ /* 0x102fe40000200000 */
[--C-:B------:R-:W-:Y:S02]  /*0fa0*/  FADD2 R108, R108.F32x2.HI_LO, R135.reuse.F32 ;  /* 0x000000876c6c724b */ /* 0x100fe40000200000 */
[----:B------:R-:W-:-:S02]  /*0fb0*/  FADD2 R112, R112.F32x2.HI_LO, R135.F32 ;  /* 0x000000877070724b */ /* 0x000fc40000200000 */
[--C-:B------:R-:W-:Y:S01]  /*0fc0*/  FADD2 R116, R116.F32x2.HI_LO, R135.reuse.F32 ;  /* 0x000000877474724b */ /* 0x100fe20000200000 */
[----:B------:R-:W-:Y:S01]  /*0fd0*/  MUFU.EX2 R87, R136 ;  /* 0x0000008800577308 */ /* 0x000fe20000000800 */
[--C-:B---3--:R-:W-:Y:S02]  /*0fe0*/  FADD2 R138, R76.F32x2.HI_LO, R135.reuse.F32 ;  /* 0x000000874c8a724b */ /* 0x108fe40000200000 */
        /* <DEDUP_REMOVED lines=13> */
[----:B------:R1:W-:Y:S01]  /*10c0*/  MUFU.EX2 R76, R139 ;  /* 0x0000008b004c7308 */ /* 0x0003e20000000800 */
[--C-:B------:R-:W-:Y:S02]  /*10d0*/  FADD2 R26, R26.F32x2.HI_LO, R135.reuse.F32 ;  /* 0x000000871a1a724b */ /* 0x100fe40000200000 */
[--C-:B------:R-:W-:Y:S02]  /*10e0*/  FADD2 R28, R28.F32x2.HI_LO, R135.reuse.F32 ;  /* 0x000000871c1c724b */ /* 0x100fe40000200000 */
[--C-:B------:R-:W-:Y:S02]  /*10f0*/  FADD2 R30, R30.F32x2.HI_LO, R135.reuse.F32 ;  /* 0x000000871e1e724b */ /* 0x100fe40000200000 */
[--C-:B------:R-:W-:Y:S01]  /*1100*/  FADD2 R32, R32.F32x2.HI_LO, R135.reuse.F32 ;  /* 0x000000872020724b */ /* 0x100fe20000200000 */
[----:B------:R-:W-:Y:S01]  /*1110*/  MUFU.EX2 R101, R136 ;  /* 0x0000008800657308 */ /* 0x000fe20000000800 */
[----:B-1----:R-:W-:-:S02]  /*1120*/  FADD2 R138, R84.F32x2.HI_LO, R135.F32 ;  /* 0x00000087548a724b */ /* 0x002fc40000200000 */
[--C-:B------:R-:W-:Y:S02]  /*1130*/  FADD2 R34, R34.F32x2.HI_LO, R135.reuse.F32 ;  /* 0x000000872222724b */ /* 0x100fe40000200000 */
[--C-:B------:R-:W-:Y:S02]  /*1140*/  FADD2 R36, R36.F32x2.HI_LO, R135.reuse.F32 ;  /* 0x000000872424724b */ /* 0x100fe40000200000 */
[--C-:B------:R-:W-:Y:S01]  /*1150*/  FADD2 R38, R38.F32x2.HI_LO, R135.reuse.F32 ;  /* 0x000000872626724b */ /* 0x100fe20000200000 */
[----:B------:R1:W-:Y:S01]  /*1160*/  MUFU.EX2 R100, R137 ;  /* 0x0000008900647308 */ /* 0x0003e20000000800 */
[--C-:B------:R-:W-:Y:S02]  /*1170*/  FADD2 R40, R40.F32x2.HI_LO, R135.reuse.F32 ;  /* 0x000000872828724b */ /* 0x100fe40000200000 */
[--C-:B------:R-:W-:Y:S02]  /*1180*/  FADD2 R42, R42.F32x2.HI_LO, R135.reuse.F32 ;  /* 0x000000872a2a724b */ /* 0x100fe40000200000 */
[----:B------:R-:W-:-:S02]  /*1190*/  FADD2 R44, R44.F32x2.HI_LO, R135.F32 ;  /* 0x000000872c2c724b */ /* 0x000fc40000200000 */
[--C-:B------:R-:W-:Y:S01]  /*11a0*/  FADD2 R46, R46.F32x2.HI_LO, R135.reuse.F32 ;  /* 0x000000872e2e724b */ /* 0x100fe20000200000 */
[----:B------:R-:W-:Y:S01]  /*11b0*/  MUFU.EX2 R85, R138 ;  /* 0x0000008a00557308 */ /* 0x000fe20000000800 */
[--C-:B-1----:R-:W-:Y:S02]  /*11c0*/  FADD2 R136, R110.F32x2.HI_LO, R135.reuse.F32 ;  /* 0x000000876e88724b */ /* 0x102fe40000200000 */
[--C-:B------:R-:W-:Y:S02]  /*11d0*/  FADD2 R48, R48.F32x2.HI_LO, R135.reuse.F32 ;  /* 0x000000873030724b */ /* 0x100fe40000200000 */
[--C-:B------:R-:W-:Y:S02]  /*11e0*/  FADD2 R50, R50.F32x2.HI_LO, R135.reuse.F32 ;  /* 0x000000873232724b */ /* 0x100fe40000200000 */
[--C-:B------:R-:W-:Y:S01]  /*11f0*/  FADD2 R52, R52.F32x2.HI_LO, R135.reuse.F32 ;  /* 0x000000873434724b */ /* 0x100fe20000200000 */
[----:B------:R-:W-:Y:S01]  /*1200*/  MUFU.EX2 R111, R136 ;  /* 0x00000088006f7308 */ /* 0x000fe20000000800 */
[----:B------:R-:W-:-:S02]  /*1210*/  FADD2 R54, R54.F32x2.HI_LO, R135.F32 ;  /* 0x000000873636724b */ /* 0x000fc40000200000 */
[--C-:B------:R-:W-:Y:S02]  /*1220*/  FADD2 R56, R56.F32x2.HI_LO, R135.reuse.F32 ;  /* 0x000000873838724b */ /* 0x100fe40000200000 */
[--C-:B------:R-:W-:Y:S02]  /*1230*/  FADD2 R58, R58.F32x2.HI_LO, R135.reuse.F32 ;  /* 0x000000873a3a724b */ /* 0x100fe40000200000 */
[--C-:B------:R-:W-:Y:S01]  /*1240*/  FADD2 R60, R60.F32x2.HI_LO, R135.reuse.F32 ;  /* 0x000000873c3c724b */ /* 0x100fe20000200000 */
[----:B------:R-:W-:Y:S01]  /*1250*/  MUFU.EX2 R110, R137 ;  /* 0x00000089006e7308 */ /* 0x000fe20000000800 */
[----:B------:R-:W-:-:S07]  /*1260*/  FADD2 R62, R62.F32x2.HI_LO, R135.F32 ;  /* 0x000000873e3e724b */ /* 0x000fce0000200000 */
[----:B------:R1:W-:Y:S08]  /*1270*/  MUFU.EX2 R138, R6 ;  /* 0x00000006008a7308 */ /* 0x0003f00000000800 */
[----:B------:R-:W-:Y:S01]  /*1280*/  MUFU.EX2 R136, R120 ;  /* 0x0000007800887308 */ /* 0x000fe20000000800 */
[----:B-1----:R-:W-:-:S07]  /*1290*/  FADD R6, -R3, R134 ;  /* 0x0000008603067221 */ /* 0x002fce0000000100 */
[----:B------:R1:W-:Y:S08]  /*12a0*/  MUFU.EX2 R137, R121 ;  /* 0x0000007900897308 */ /* 0x0003f00000000800 */
[----:B------:R-:W-:Y:S01]  /*12b0*/  MUFU.EX2 R73, R140 ;  /* 0x0000008c00497308 */ /* 0x000fe20000000800 */
[----:B-1----:R-:W-:-:S04]  /*12c0*/  FMUL2 R120, R128.F32x2.HI_LO, UR12.F32 ;  /* 0x0000000c80787c4a */ /* 0x002fc80009000000 */
[----:B------:R-:W-:-:S03]  /*12d0*/  FADD2 R120, R120.F32x2.HI_LO, R135.F32 ;  /* 0x000000877878724b */ /* 0x000fc60000200000 */
[----:B------:R-:W-:Y:S08]  /*12e0*/  MUFU.EX2 R128, R4 ;  /* 0x0000000400807308 */ /* 0x000ff00000000800 */
[----:B------:R1:W-:Y:S08]  /*12f0*/  MUFU.EX2 R129, R5 ;  /* 0x0000000500817308 */ /* 0x0003f00000000800 */
[----:B------:R3:W-:Y:S01]  /*1300*/  MUFU.EX2 R72, R141 ;  /* 0x0000008d00487308 */ /* 0x0007e20000000800 */
[----:B-1----:R-:W-:-:S04]  /*1310*/  FMUL2 R4, R64.F32x2.HI_LO, UR12.F32 ;  /* 0x0000000c40047c4a */ /* 0x002fc80009000000 */
[----:B------:R-:W-:-:S03]  /*1320*/  FADD2 R4, R4.F32x2.HI_LO, R135.F32 ;  /* 0x000000870404724b */ /* 0x000fc60000200000 */
[----:B------:R2:W1:Y:S01]  /*1330*/  MUFU.EX2 R65, R6 ;  /* 0x0000000600417308 */ /* 0x0004620000000800 */
[----:B---3--:R-:W-:-:S07]  /*1340*/  FADD2 R140, R80.F32x2.HI_LO, R135.F32 ;  /* 0x00000087508c724b */ /* 0x008fce0000200000 */
[----:B------:R-:W-:Y:S01]  /*1350*/  MUFU.EX2 R81, R140 ;  /* 0x0000008c00517308 */ /* 0x000fe20000000800 */
[----:B--2---:R-:W-:-:S07]  /*1360*/  F2FP.SATFINITE.E5M2.F32.PACK_AB_MERGE_C R6, R69, R70, RZ ;  /* 0x000000464506723e */ /* 0x004fce00048060ff */
[----:B------:R2:W-:Y:S01]  /*1370*/  MUFU.EX2 R80, R141 ;  /* 0x0000008d00507308 */ /* 0x0005e20000000800 */
[----:B-1----:R-:W-:Y:S01]  /*1380*/  STTM tmem[UR9+0x40], R65 ;  /* 0x00004041000079ed */ /* 0x002fe20008040009 */
[----:B------:R-:W1:Y:S02]  /*1390*/  FENCE.VIEW.ASYNC.T ;  /* 0x00000000000073c6 */ /* 0x000e640000000200 */
[----:B-1----:R-:W-:Y:S01]  /*13a0*/  BAR.SYNC.DEFER_BLOCKING 0x2, 0x80 ;  /* 0x0082000000007b1d */ /* 0x002fe20000010000 */
[----:B------:R-:W-:Y:S01]  /*13b0*/  USHF.L.U32 UR9, UR15, 0x1f, URZ ;  /* 0x0000001f0f097899 */ /* 0x000fe200080006ff */
[----:B--2---:R-:W-:-:S04]  /*13c0*/  FADD2 R140, R90.F32x2.HI_LO, R135.F32 ;  /* 0x000000875a8c724b */ /* 0x004fc80000200000 */
[----:B------:R-:W-:Y:S01]  /*13d0*/  MUFU.EX2 R74, R74 ;  /* 0x0000004a004a7308 */ /* 0x000fe20000000800 */
[----:B------:R-:W-:-:S07]  /*13e0*/  FADD2 R134, R66.F32x2.HI_LO, R135.F32 ;  /* 0x000000874286724b */ /* 0x000fce0000200000 */
[----:B------:R-:W-:Y:S08]  /*13f0*/  MUFU.EX2 R75, R75 ;  /* 0x0000004b004b7308 */ /* 0x000ff00000000800 */
[----:B------:R-:W-:Y:S01]  /*1400*/  MUFU.EX2 R83, R142 ;  /* 0x0000008e00537308 */ /* 0x000fe20000000800 */
[----:B------:R-:W-:Y:S07]  /*1410*/  BAR.SYNC.DEFER_BLOCKING 0x2, 0x80 ;  /* 0x0082000000007b1d */ /* 0x000fee0000010000 */
[----:B------:R-:W-:Y:S08]  /*1420*/  MUFU.EX2 R82, R143 ;  /* 0x0000008f00527308 */ /* 0x000ff00000000800 */
[----:B------:R-:W-:Y:S08]  /*1430*/  MUFU.EX2 R91, R140 ;  /* 0x0000008c005b7308 */ /* 0x000ff00000000800 */
[----:B------:R-:W-:Y:S01]  /*1440*/  MUFU.EX2 R90, R141 ;  /* 0x0000008d005a7308 */ /* 0x000fe20000000800 */
[----:B------:R-:W-:Y:S07]  /*1450*/  @!P0 SYNCS.ARRIVE.TRANS64.A1T0 RZ, [UR47+0x182c0], RZ ;  /* 0x0182c0ffffff89a7 */ /* 0x000fee000810002f */
[----:B------:R-:W-:Y:S08]  /*1460*/  MUFU.EX2 R94, R94 ;  /* 0x0000005e005e7308 */ /* 0x000ff00000000800 */
        /* <DEDUP_REMOVED lines=21> */
[----:B------:R-:W1:Y:S08]  /*15c0*/  MUFU.EX2 R127, R127 ;  /* 0x0000007f007f7308 */ /* 0x000e700000000800 */
[----:B------:R-:W-:Y:S08]  /*15d0*/  MUFU.EX2 R130, R130 ;  /* 0x0000008200827308 */ /* 0x000ff00000000800 */
[----:B------:R-:W2:Y:S01]  /*15e0*/  MUFU.EX2 R131, R131 ;  /* 0x0000008300837308 */ /* 0x000ea20000000800 */
[----:B-1----:R-:W-:-:S07]  /*15f0*/  F2FP.SATFINITE.E5M2.F32.PACK_AB_MERGE_C R66, R127, R126, RZ ;  /* 0x0000007e7f42723e */ /* 0x002fce00048060ff */
[----:B------:R-:W-:Y:S08]  /*1600*/  MUFU.EX2 R104, R104 ;  /* 0x0000006800687308 */ /* 0x000ff00000000800 */
[----:B------:R-:W1:Y:S01]  /*1610*/  MUFU.EX2 R105, R105 ;  /* 0x0000006900697308 */ /* 0x000e620000000800 */
[----:B--2---:R-:W-:-:S07]  /*1620*/  F2FP.SATFINITE.E5M2.F32.PACK_AB_MERGE_C R67, R131, R130, RZ ;  /* 0x000000828343723e */ /* 0x004fce00048060ff */
[----:B------:R-:W-:Y:S08]  /*1630*/  MUFU.EX2 R108, R108 ;  /* 0x0000006c006c7308 */ /* 0x000ff00000000800 */
[----:B------:R-:W2:Y:S08]  /*1640*/  MUFU.EX2 R109, R109 ;  /* 0x0000006d006d7308 */ /* 0x000eb00000000800 */
        /* <DEDUP_REMOVED lines=8> */
[----:B------:R3:W-:Y:S08]  /*16d0*/  MUFU.EX2 R139, R7 ;  /* 0x00000007008b7308 */ /* 0x0007f00000000800 */
[----:B------:R4:W-:Y:S01]  /*16e0*/  MUFU.EX2 R140, R8 ;  /* 0x00000008008c7308 */ /* 0x0009e20000000800 */
[----:B---3--:R-:W-:-:S07]  /*16f0*/  F2FP.SATFINITE.E5M2.F32.PACK_AB_MERGE_C R7, R75, R74, RZ ;  /* 0x0000004a4b07723e */ /* 0x008fce00048060ff */
[----:B------:R3:W-:Y:S01]  /*1700*/  MUFU.EX2 R141, R9 ;  /* 0x00000009008d7308 */ /* 0x0007e20000000800 */
[----:B----4-:R-:W-:-:S07]  /*1710*/  F2FP.SATFINITE.E5M2.F32.PACK_AB_MERGE_C R8, R78, R79, RZ ;  /* 0x0000004f4e08723e */ /* 0x010fce00048060ff */
        /* <DEDUP_REMOVED lines=10> */
[----:B------:R3:W5:Y:S01]  /*17c0*/  MUFU.EX2 R147, R15 ;  /* 0x0000000f00937308 */ /* 0x0007620000000800 */
[----:B----4-:R-:W-:-:S07]  /*17d0*/  F2FP.SATFINITE.E5M2.F32.PACK_AB_MERGE_C R14, R103, R102, RZ ;  /* 0x00000066670e723e */ /* 0x010fce00048060ff */
[----:B------:R4:W-:Y:S01]  /*17e0*/  MUFU.EX2 R64, R4 ;  /* 0x0000000400407308 */ /* 0x0009e20000000800 */
[----:B---3--:R-:W-:-:S07]  /*17f0*/  F2FP.SATFINITE.E5M2.F32.PACK_AB_MERGE_C R15, R107, R106, RZ ;  /* 0x0000006a6b0f723e */ /* 0x008fce00048060ff */
[----:B------:R3:W-:Y:S01]  /*1800*/  MUFU.EX2 R153, R5 ;  /* 0x0000000500997308 */ /* 0x0007e20000000800 */
[----:B----4-:R-:W-:Y:S02]  /*1810*/  F2FP.SATFINITE.E5M2.F32.PACK_AB_MERGE_C R4, R71, R68, R6 ;  /* 0x000000444704723e */ /* 0x010fe40004806006 */
[----:B------:R-:W-:Y:S02]  /*1820*/  F2FP.SATFINITE.E5M2.F32.PACK_AB_MERGE_C R6, R76, R77, R8 ;  /* 0x0000004d4c06723e */ /* 0x000fe40004806008 */
[----:B------:R-:W-:Y:S02]  /*1830*/  F2FP.SATFINITE.E5M2.F32.PACK_AB_MERGE_C R8, R84, R85, R10 ;  /* 0x000000555408723e */ /* 0x000fe4000480600a */
[----:B------:R-:W-:Y:S01]  /*1840*/  F2FP.SATFINITE.E5M2.F32.PACK_AB_MERGE_C R10, R93, R92, R12 ;  /* 0x0000005c5d0a723e */ /* 0x000fe2000480600c */
[----:B------:R4:W-:Y:S01]  /*1850*/  MUFU.EX2 R148, R16 ;  /* 0x0000001000947308 */ /* 0x0009e20000000800 */
[----:B---3--:R-:W-:Y:S02]  /*1860*/  F2FP.SATFINITE.E5M2.F32.PACK_AB_MERGE_C R5, R72, R73, R7 ;  /* 0x000000494805723e */ /* 0x008fe40004806007 */
[----:B------:R-:W-:-:S02]  /*1870*/  F2FP.SATFINITE.E5M2.F32.PACK_AB_MERGE_C R7, R80, R81, R9 ;  /* 0x000000515007723e */ /* 0x000fc40004806009 */
[----:B------:R-:W-:Y:S02]  /*1880*/  F2FP.SATFINITE.E5M2.F32.PACK_AB_MERGE_C R9, R89, R88, R11 ;  /* 0x000000585909723e */ /* 0x000fe4000480600b */
[----:B------:R-:W-:Y:S01]  /*1890*/  F2FP.SATFINITE.E5M2.F32.PACK_AB_MERGE_C R11, R97, R96, R13 ;  /* 0x00000060610b723e */ /* 0x000fe2000480600d */
[----:B------:R3:W-:Y:S01]  /*18a0*/  MUFU.EX2 R149, R17 ;  /* 0x0000001100957308 */ /* 0x0007e20000000800 */
[----:B----4-:R-:W-:Y:S02]  /*18b0*/  F2FP.SATFINITE.E5M2.F32.PACK_AB_MERGE_C R16, R110, R111, RZ ;  /* 0x0000006f6e10723e */ /* 0x010fe400048060ff */
[----:B------:R-:W-:Y:S02]  /*18c0*/  F2FP.SATFINITE.E5M2.F32.PACK_AB_MERGE_C R12, R100, R101, R14 ;  /* 0x00000065640c723e */ /* 0x000fe4000480600e */
[----:B-1----:R-:W-:Y:S02]  /*18d0*/  F2FP.SATFINITE.E5M2.F32.PACK_AB_MERGE_C R13, R105, R104, R15 ;  /* 0x00000068690d723e */ /* 0x002fe4000480600f */
[----:B--2---:R-:W-:Y:S01]  /*18e0*/  F2FP.SATFINITE.E5M2.F32.PACK_AB_MERGE_C R14, R109, R108, R16 ;  /* 0x0000006c6d0e723e */ /* 0x004fe20004806010 */
[----:B------:R1:W-:Y:S01]  /*18f0*/  MUFU.EX2 R150, R18 ;  /* 0x0000001200967308 */ /* 0x0003e20000000800 */
[----:B---3--:R-:W-:-:S02]  /*1900*/  F2FP.SATFINITE.E5M2.F32.PACK_AB_MERGE_C R17, R115, R114, RZ ;  /* 0x000000727311723e */ /* 0x008fc400048060ff */
[----:B-----5:R-:W-:Y:S02]  /*1910*/  F2FP.SATFINITE.E5M2.F32.PACK_AB_MERGE_C R152, R147, R146, RZ ;  /* 0x000000929398723e */ /* 0x020fe400048060ff */
[----:B------:R-:W-:-:S03]  /*1920*/  F2FP.SATFINITE.E5M2.F32.PACK_AB_MERGE_C R15, R113, R112, R17 ;  /* 0x00000070710f723e */ /* 0x000fc60004806011 */
[----:B------:R2:W3:Y:S01]  /*1930*/  MUFU.EX2 R151, R19 ;  /* 0x0000001300977308 */ /* 0x0004e20000000800 */
[----:B-1----:R-:W-:-:S04]  /*1940*/  F2FP.SATFINITE.E5M2.F32.PACK_AB_MERGE_C R18, R119, R118, RZ ;  /* 0x000000767712723e */ /* 0x002fc800048060ff */
[----:B------:R-:W-:Y:S02]  /*1950*/  F2FP.SATFINITE.E5M2.F32.PACK_AB_MERGE_C R16, R117, R116, R18 ;  /* 0x000000747510723e */ /* 0x000fe40004806012 */
[----:B------:R-:W-:Y:S01]  /*1960*/  F2FP.SATFINITE.E5M2.F32.PACK_AB_MERGE_C R18, R125, R124, R66 ;  /* 0x0000007c7d12723e */ /* 0x000fe20004806042 */
[----:B------:R-:W-:Y:S01]  /*1970*/  MUFU.EX2 R22, R22 ;  /* 0x0000001600167308 */ /* 0x000fe20000000800 */
[----:B--2---:R-:W-:Y:S02]  /*1980*/  F2FP.SATFINITE.E5M2.F32.PACK_AB_MERGE_C R19, R123, R122, RZ ;  /* 0x0000007a7b13723e */ /* 0x004fe400048060ff */
[----:B------:R-:W-:Y:S02]  /*1990*/  F2FP.SATFINITE.E5M2.F32.PACK_AB_MERGE_C R66, R139, R138, RZ ;  /* 0x0000008a8b42723e */ /* 0x000fe400048060ff */
[----:B------:R-:W-:Y:S02]  /*19a0*/  F2FP.SATFINITE.E5M2.F32.PACK_AB_MERGE_C R17, R137, R136, R19 ;  /* 0x000000888911723e */ /* 0x000fe40004806013 */
[----:B------:R-:W-:Y:S01]  /*19b0*/  F2FP.SATFINITE.E5M2.F32.PACK_AB_MERGE_C R19, R121, R120, R67 ;  /* 0x000000787913723e */ /* 0x000fe20004806043 */
[----:B------:R-:W1:Y:S01]  /*19c0*/  MUFU.EX2 R23, R23 ;  /* 0x0000001700177308 */ /* 0x000e620000000800 */
[----:B------:R-:W-:-:S02]  /*19d0*/  F2FP.SATFINITE.E5M2.F32.PACK_AB_MERGE_C R67, R143, R142, RZ ;  /* 0x0000008e8f43723e */ /* 0x000fc400048060ff */
[----:B------:R2:W-:Y:S01]  /*19e0*/  STTM.x16 tmem[UR8], R4 ;  /* 0x00000004000079ed */ /* 0x0005e20008240008 */
[----:B------:R-:W4:Y:S01]  /*19f0*/  FENCE.VIEW.ASYNC.T ;  /* 0x00000000000073c6 */ /* 0x000f220000000200 */
[----:B---3--:R-:W-:-:S03]  /*1a00*/  F2FP.SATFINITE.E5M2.F32.PACK_AB_MERGE_C R154, R151, R150, RZ ;  /* 0x00000096979a723e */ /* 0x008fc600048060ff */
[----:B------:R-:W-:Y:S08]  /*1a10*/  MUFU.EX2 R26, R26 ;  /* 0x0000001a001a7308 */ /* 0x000ff00000000800 */
[----:B------:R-:W3:Y:S01]  /*1a20*/  MUFU.EX2 R27, R27 ;  /* 0x0000001b001b7308 */ /* 0x000ee20000000800 */
[----:B-1----:R-:W-:-:S07]  /*1a30*/  F2FP.SATFINITE.E5M2.F32.PACK_AB_MERGE_C R155, R23, R22, RZ ;  /* 0x00000016179b723e */ /* 0x002fce00048060ff */
[----:B------:R-:W-:Y:S08]  /*1a40*/  MUFU.EX2 R30, R30 ;  /* 0x0000001e001e7308 */ /* 0x000ff00000000800 */
[----:B------:R-:W1:Y:S01]  /*1a50*/  MUFU.EX2 R31, R31 ;  /* 0x0000001f001f7308 */ /* 0x000e620000000800 */
[----:B---3--:R-:W-:-:S07]  /*1a60*/  F2FP.SATFINITE.E5M2.F32.PACK_AB_MERGE_C R156, R27, R26, RZ ;  /* 0x0000001a1b9c723e */ /* 0x008fce00048060ff */
[----:B------:R-:W-:Y:S01]  /*1a70*/  MUFU.EX2 R34, R34 ;  /* 0x0000002200227308 */ /* 0x000fe20000000800 */
[----:B--2---:R-:W-:Y:S02]  /*1a80*/  F2FP.SATFINITE.E5M2.F32.PACK_AB_MERGE_C R4, R129, R128, R66 ;  /* 0x000000808104723e */ /* 0x004fe40004806042 */
[----:B------:R-:W-:Y:S02]  /*1a90*/  F2FP.SATFINITE.E5M2.F32.PACK_AB_MERGE_C R5, R141, R140, R67 ;  /* 0x0000008c8d05723e */ /* 0x000fe40004806043 */
[----:B------:R-:W-:Y:S02]  /*1aa0*/  F2FP.SATFINITE.E5M2.F32.PACK_AB_MERGE_C R6, R145, R144, R152 ;  /* 0x000000909106723e */ /* 0x000fe40004806098 */
[----:B------:R-:W-:Y:S01]  /*1ab0*/  F2FP.SATFINITE.E5M2.F32.PACK_AB_MERGE_C R7, R149, R148, R154 ;  /* 0x000000949507723e */ /* 0x000fe2000480609a */
[----:B------:R-:W2:Y:S01]  /*1ac0*/  MUFU.EX2 R35, R35 ;  /* 0x0000002300237308 */ /* 0x000ea20000000800 */
[----:B-1----:R-:W-:Y:S02]  /*1ad0*/  F2FP.SATFINITE.E5M2.F32.PACK_AB_MERGE_C R157, R31, R30, RZ ;  /* 0x0000001e1f9d723e */ /* 0x002fe400048060ff */
[----:B------:R-:W-:-:S05]  /*1ae0*/  MOV R66, UR9 ;  /* 0x0000000900427c02 */ /* 0x000fca0008000f00 */
[----:B------:R-:W-:Y:S08]  /*1af0*/  MUFU.EX2 R38, R38 ;  /* 0x0000002600267308 */ /* 0x000ff00000000800 */
[----:B------:R-:W1:Y:S01]  /*1b00*/  MUFU.EX2 R39, R39 ;  /* 0x0000002700277308 */ /* 0x000e620000000800 */
[----:B--2---:R-:W-:-:S07]  /*1b10*/  F2FP.SATFINITE.E5M2.F32.PACK_AB_MERGE_C R158, R35, R34, RZ ;  /* 0x00000022239e723e */ /* 0x004fce00048060ff */
[----:B------:R-:W-:Y:S08]  /*1b20*/  MUFU.EX2 R42, R42 ;  /* 0x0000002a002a7308 */ /* 0x000ff00000000800 */
[----:B------:R-:W2:Y:S01]  /*1b30*/  MUFU.EX2 R43, R43 ;  /* 0x0000002b002b7308 */ /* 0x000ea20000000800 */
[----:B-1----:R-:W-:-:S07]  /*1b40*/  F2FP.SATFINITE.E5M2.F32.PACK_AB_MERGE_C R12, R39, R38, RZ ;  /* 0x00000026270c723e */ /* 0x002fce00048060ff */
        /* <DEDUP_REMOVED lines=20> */
[----:B--2---:R-:W-:-:S04]  /*1c90*/  F2FP.SATFINITE.E5M2.F32.PACK_AB_MERGE_C R19, R135, R134, RZ ;  /* 0x000000868713723e */ /* 0x004fc800048060ff */
[----:B------:R-:W-:-:S03]  /*1ca0*/  F2FP.SATFINITE.E5M2.F32.PACK_AB_MERGE_C R19, R153, R64, R19 ;  /* 0x000000409913723e */ /* 0x000fc60004806013 */
[----:B------:R-:W-:Y:S08]  /*1cb0*/  MUFU.EX2 R24, R24 ;  /* 0x0000001800187308 */ /* 0x000ff00000000800 */
[----:B------:R-:W2:Y:S01]  /*1cc0*/  MUFU.EX2 R25, R25 ;  /* 0x0000001900197308 */ /* 0x000ea20000000800 */
[----:B-1----:R-:W-:-:S07]  /*1cd0*/  F2FP.SATFINITE.E5M2.F32.PACK_AB_MERGE_C R8, R21, R20, R155 ;  /* 0x000000141508723e */ /* 0x002fce000480609b */
[----:B------:R-:W-:Y:S08]  /*1ce0*/  MUFU.EX2 R28, R28 ;  /* 0x0000001c001c7308 */ /* 0x000ff00000000800 */
[----:B------:R-:W1:Y:S01]  /*1cf0*/  MUFU.EX2 R29, R29 ;  /* 0x0000001d001d7308 */ /* 0x000e620000000800 */
[----:B--2---:R-:W-:-:S07]  /*1d00*/  F2FP.SATFINITE.E5M2.F32.PACK_AB_MERGE_C R9, R25, R24, R156 ;  /* 0x000000181909723e */ /* 0x004fce000480609c */
        /* <DEDUP_REMOVED lines=23> */
[----:B--2---:R-:W-:Y:S02]  /*1e80*/  F2FP.SATFINITE.E5M2.F32.PACK_AB_MERGE_C R17, R57, R56, R17 ;  /* 0x000000383911723e */ /* 0x004fe40004806011 */
[----:B-1----:R-:W-:Y:S01]  /*1e90*/  F2FP.SATFINITE.E5M2.F32.PACK_AB_MERGE_C R18, R61, R60, R18 ;  /* 0x0000003c3d12723e */ /* 0x002fe20004806012 */
[----:B----4-:R-:W-:Y:S06]  /*1ea0*/  BAR.SYNC.DEFER_BLOCKING 0x2, 0x80 ;  /* 0x0082000000007b1d */ /* 0x010fec0000010000 */
[----:B------:R1:W-:Y:S01]  /*1eb0*/  STTM.x16 tmem[UR8+0x10], R4 ;  /* 0x00001004000079ed */ /* 0x0003e20008240008 */
[----:B------:R-:W2:Y:S02]  /*1ec0*/  FENCE.VIEW.ASYNC.T ;  /* 0x00000000000073c6 */ /* 0x000ea40000000200 */
[----:B--2---:R-:W-:Y:S08]  /*1ed0*/  BAR.SYNC.DEFER_BLOCKING 0x2, 0x80 ;  /* 0x0082000000007b1d */ /* 0x004ff00000010000 */
[----:B------:R-:W-:Y:S06]  /*1ee0*/  BAR.SYNC.DEFER_BLOCKING 0x2, 0x80 ;  /* 0x0082000000007b1d */ /* 0x000fec0000010000 */
[----:B------:R-:W-:Y:S02]  /*1ef0*/  @!P0 SYNCS.ARRIVE.TRANS64.A1T0 RZ, [UR47+0x18290], RZ ;  /* 0x018290ffffff89a7 */ /* 0x000fe4000810002f */
[----:B------:R-:W-:Y:S06]  /*1f00*/  BAR.SYNC.DEFER_BLOCKING 0x2, 0x80 ;  /* 0x0082000000007b1d */ /* 0x000fec0000010000 */
[----:B------:R-:W2:Y:S02]  /*1f10*/  SYNCS.PHASECHK.TRANS64.TRYWAIT P1, [UR47+0x182d0], R66 ;  /* 0x0182d042ff0075a7 */ /* 0x000ea4000802112f */
[----:B-12---:R-:W-:Y:S05]  /*1f20*/  @!P1 BRA `(.L_x_7) ;  /* 0x000000a400f09947 */ /* 0x006fea0003800000 */
.L_x_161:
[----:B------:R-:W-:Y:S01]  /*1f30*/  FADD R71, R68, R71 ;  /* 0x0000004744477221 */ /* 0x000fe20000000000 */
[----:B------:R-:W1:Y:S01]  /*1f40*/  LDC R4, c[0x0][0x398] ;  /* 0x0000e600ff047b82 */ /* 0x000e620000000800 */
[----:B------:R-:W-:Y:S02]  /*1f50*/  UIADD3 UR5, UPT, UPT, UR5, 0x80, URZ ;  /* 0x0000008005057890 */ /* 0x000fe4000fffe0ff */
[----:B------:R-:W-:Y:S01]  /*1f60*/  FADD R70, R70, R71 ;  /* 0x0000004746467221 */ /* 0x000fe20000000000 */
[----:B------:R-:W-:-:S03]  /*1f70*/  ULOP3.LUT UR15, UR15, 0x1, URZ, 0x3c, !UPT ;  /* 0x000000010f0f7892 */ /* 0x000fc6000f8e3cff */
[----:B------:R-:W-:-:S04]  /*1f80*/  FADD R70, R69, R70 ;  /* 0x0000004645467221 */ /* 0x000fc80000000000 */
[----:B------:R-:W-:-:S04]  /*1f90*/  FADD R73, R73, R70 ;  /* 0x0000004649497221 */ /* 0x000fc80000000000 */
[----:B------:R-:W-:-:S04]  /*1fa0*/  FADD R73, R72, R73 ;  /* 0x0000004948497221 */ /* 0x000fc80000000000 */
[----:B------:R-:W-:-:S04]  /*1fb0*/  FADD R74, R74, R73 ;  /* 0x000000494a4a7221 */ /* 0x000fc80000000000 */
[----:B------:R-:W-:Y:S01]  /*1fc0*/  FADD R74, R75, R74 ;  /* 0x0000004a4b4a7221 */ /* 0x000fe20000000000 */
[----:B-1----:R-:W-:-:S03]  /*1fd0*/  ISETP.LE.AND P1, PT, R4, UR5, PT ;  /* 0x0000000504007c0c */ /* 0x002fc6000bf23270 */
[----:B------:R-:W-:-:S04]  /*1fe0*/  FADD R77, R77, R74 ;  /* 0x0000004a4d4d7221 */ /* 0x000fc80000000000 */
        /* <DEDUP_REMOVED lines=119> */
[----:B------:R-:W-:Y:S01]  /*2760*/  FFMA R132, R65, R132, R134 ;  /* 0x0000008441847223 */ /* 0x000fe20000000086 */
[----:B------:R-:W-:Y:S01]  /*2770*/  MOV R134, R3 ;  /* 0x0000000300867202 */ /* 0x000fe20000000f00 */
[----:B------:R-:W-:Y:S06]  /*2780*/  @!P1 BRA `(.L_x_8) ;  /* 0xffffffdc00449947 */ /* 0x000fec000383ffff */
.L_x_5:
[----:B------:R-:W-:Y:S01]  /*2790*/  BAR.SYNC.DEFER_BLOCKING 0x2, 0x80 ;  /* 0x0082000000007b1d */ /* 0x000fe20000010000 */
[----:B------:R-:W-:-:S06]  /*27a0*/  USHF.L.U32 UR5, UR4, 0x1f, URZ ;  /* 0x0000001f04057899 */ /* 0x000fcc00080006ff */
[----:B------:R-:W-:-:S04]  /*27b0*/  MOV R4, UR5 ;  /* 0x0000000500047c02 */ /* 0x000fc80008000f00 */
[----:B------:R-:W1:Y:S02]  /*27c0*/  SYNCS.PHASECHK.TRANS64.TRYWAIT P1, [UR47+0x18280], R4 ;  /* 0x01828004ff0075a7 */ /* 0x000e64000802112f */
[----:B-1----:R-:W-:Y:S05]  /*27d0*/  @!P1 BRA `(.L_x_9) ;  /* 0x0000009c00d49947 */ /* 0x002fea0003800000 */
.L_x_162:
[----:B------:R-:W1:Y:S01]  /*27e0*/  SHFL.IDX PT, R4, R133, RZ, 0x1f ;  /* 0x00001fff85047589 */ /* 0x000e6200000e0000 */
[----:B------:R-:W-:Y:S02]  /*27f0*/  USHF.L.U32 UR10, UR15, 0x1f, URZ ;  /* 0x0000001f0f0a7899 */ /* 0x000fe400080006ff */
[----:B------:R-:W-:Y:S01]  /*2800*/  ULOP3.LUT UR4, UR4, 0x1, URZ, 0x3c, !UPT ;  /* 0x0000000104047892 */ /* 0x000fe2000f8e3cff */
[----:B-1----:R-:W-:-:S03]  /*2810*/  R2UR UR5, R4 ;  /* 0x00000000040572ca */ /* 0x002fc600000e0000 */
[----:B------:R-:W-:-:S10]  /*2820*/  MOV R4, UR10 ;  /* 0x0000000a00047c02 */ /* 0x000fd40008000f00 */
[----:B------:R-:W-:Y:S02]  /*2830*/  USHF.L.U32 UR8, UR5, 0x15, URZ ;  /* 0x0000001505087899 */ /* 0x000fe400080006ff */
[----:B------:R-:W-:Y:S02]  /*2840*/  ULEA.HI UR9, UR5, UR13, URZ, 0x1e ;  /* 0x0000000d05097291 */ /* 0x000fe4000f8ff0ff */
[----:B------:R-:W-:Y:S02]  /*2850*/  ULOP3.LUT UR8, UR8, 0x600000, URZ, 0xc0, !UPT ;  /* 0x0060000008087892 */ /* 0x000fe4000f8ec0ff */
[----:B------:R-:W-:Y:S02]  /*2860*/  ULEA.HI UR5, UR5, UR14, URZ, 0x1e ;  /* 0x0000000e05057291 */ /* 0x000fe4000f8ff0ff */
[----:B------:R-:W-:Y:S02]  /*2870*/  UIADD3 UR9, UPT, UPT, UR8, UR9, URZ ;  /* 0x0000000908097290 */ /* 0x000fe4000fffe0ff */
[----:B------:R-:W-:-:S07]  /*2880*/  UIADD3 UR5, UPT, UPT, UR8, UR5, URZ ;  /* 0x0000000508057290 */ /* 0x000fce000fffe0ff */
[----:B------:R1:W-:Y:S01]  /*2890*/  STTM tmem[UR9], R3 ;  /* 0x00000003000079ed */ /* 0x0003e20008040009 */
[----:B------:R-:W2:Y:S02]  /*28a0*/  FENCE.VIEW.ASYNC.T ;  /* 0x00000000000073c6 */ /* 0x000ea40000000200 */
[----:B--2---:R-:W-:Y:S06]  /*28b0*/  BAR.SYNC.DEFER_BLOCKING 0x2, 0x80 ;  /* 0x0082000000007b1d */ /* 0x004fec0000010000 */
[----:B------:R1:W-:Y:S01]  /*28c0*/  STTM tmem[UR5], R132 ;  /* 0x00000084000079ed */ /* 0x0003e20008040005 */
[----:B------:R-:W2:Y:S02]  /*28d0*/  FENCE.VIEW.ASYNC.T ;  /* 0x00000000000073c6 */ /* 0x000ea40000000200 */
[----:B--2---:R-:W-:Y:S08]  /*28e0*/  BAR.SYNC.DEFER_BLOCKING 0x2, 0x80 ;  /* 0x0082000000007b1d */ /* 0x004ff00000010000 */
[----:B------:R-:W-:Y:S06]  /*28f0*/  BAR.SYNC.DEFER_BLOCKING 0x2, 0x80 ;  /* 0x0082000000007b1d */ /* 0x000fec0000010000 */
[----:B------:R-:W-:Y:S02]  /*2900*/  @!P0 SYNCS.ARRIVE.TRANS64.A1T0 RZ, [UR47+0x182c0], RZ ;  /* 0x0182c0ffffff89a7 */ /* 0x000fe4000810002f */
[----:B------:R-:W-:Y:S06]  /*2910*/  BAR.SYNC.DEFER_BLOCKING 0x2, 0x80 ;  /* 0x0082000000007b1d */ /* 0x000fec0000010000 */
[----:B------:R-:W2:Y:S02]  /*2920*/  SYNCS.PHASECHK.TRANS64.TRYWAIT P1, [UR47+0x182d0], R4 ;  /* 0x0182d004ff0075a7 */ /* 0x000ea4000802112f */
[----:B-12---:R-:W-:Y:S05]  /*2930*/  @!P1 BRA `(.L_x_10) ;  /* 0x0000009c00889947 */ /* 0x006fea0003800000 */
.L_x_163:
[----:B------:R-:W-:Y:S01]  /*2940*/  BAR.SYNC.DEFER_BLOCKING 0x2, 0x80 ;  /* 0x0082000000007b1d */ /* 0x000fe20000010000 */
[----:B------:R-:W-:Y:S01]  /*2950*/  PLOP3.LUT P1, PT, PT, PT, UP0, 0x80, 0x8 ;  /* 0x000000000008781c */ /* 0x000fe20003f2f008 */
[----:B------:R-:W-:-:S04]  /*2960*/  ULOP3.LUT UR15, UR15, 0x1, URZ, 0x3c, !UPT ;  /* 0x000000010f0f7892 */ /* 0x000fc8000f8e3cff */
[----:B------:R-:W-:Y:S08]  /*2970*/  @!P0 SYNCS.ARRIVE.TRANS64.A1T0 RZ, [UR47+0x18290], RZ ;  /* 0x018290ffffff89a7 */ /* 0x000ff0000810002f */
[----:B------:R-:W-:Y:S05]  /*2980*/  @!P1 BRA `(.L_x_11) ;  /* 0xffffffd800a09947 */ /* 0x000fea000383ffff */
.L_x_4:
[----:B------:R-:W-:Y:S08]  /*2990*/  BAR.SYNC.DEFER_BLOCKING 0x1 ;  /* 0x0040000000007b1d */ /* 0x000ff00000010000 */
[----:B------:R-:W1:-:S00]  /*29a0*/  USETMAXREG.DEALLOC.CTAPOOL 0x50 ;  /* 0x00000050000079c8 */ /* 0x000e4000080e0500 */
[----:B-1----:R-:W-:Y:S05]  /*29b0*/  BRA `(.L_x_1) ;  /* 0xffffffd400e47947 */ /* 0x002fea000383ffff */
.L_x_12:
        /* <DEDUP_REMOVED lines=14> */
.L_x_164:
[----:B------:R-:W-:Y:S01]  /*2aa0*/  UMOV UR4, URZ ;  /* 0x000000ff00047c82 */ /* 0x000fe20008000000 */
[----:B------:R-:W-:Y:S05]  /*2ab0*/  @P1 BRA `(.L_x_14) ;  /* 0x00000024009c1947 */ /* 0x000fea0003800000 */
[----:B------:R-:W1:Y:S01]  /*2ac0*/  S2UR UR5, SR_CgaCtaId ;  /* 0x00000000000579c3 */ /* 0x000e620000008800 */
[----:B------:R-:W-:Y:S01]  /*2ad0*/  UMOV UR47, 0x400 ;  /* 0x00000400002f7882 */ /* 0x000fe20000000000 */
[----:B------:R-:W-:Y:S01]  /*2ae0*/  IADD3 R133, PT, PT, R2, -0x100, RZ ;  /* 0xffffff0002857810 */ /* 0x000fe20007ffe0ff */
[----:B------:R-:W-:Y:S01]  /*2af0*/  UMOV UR6, UR50 ;  /* 0x0000003200067c82 */ /* 0x000fe20008000000 */
[----:B------:R-:W-:Y:S02]  /*2b00*/  UMOV UR14, 0x1 ;  /* 0x00000001000e7882 */ /* 0x000fe40000000000 */
        /* <DEDUP_REMOVED lines=9> */
.L_x_21:
[----:B------:R-:W-:Y:S01]  /*2ba0*/  PLOP3.LUT P1, PT, PT, PT, UP2, 0x80, 0x8 ;  /* 0x000000000008781c */ /* 0x000fe20003f2f028 */
[----:B------:R-:W-:Y:S01]  /*2bb0*/  UIADD3 UR6, UPT, UPT, UR6, 0x4e, URZ ;  /* 0x0000004e06067890 */ /* 0x000fe2000fffe0ff */
[----:B------:R-:W-:Y:S01]  /*2bc0*/  HFMA2 R132, -RZ, RZ, 1.875, 0 ;  /* 0x3f800000ff847431 */ /* 0x000fe200000001ff */
[----:B------:R-:W-:Y:S02]  /*2bd0*/  ISETP.NE.AND P0, PT, R0, RZ, PT ;  /* 0x000000ff0000720c */ /* 0x000fe40003f05270 */
[----:B------:R-:W-:Y:S01]  /*2be0*/  UISETP.GE.AND UP0, UPT, UR6, UR10, UPT ;  /* 0x0000000a0600728c */ /* 0x000fe2000bf06270 */
[----:B------:R-:W-:-:S07]  /*2bf0*/  MOV R3, 0xff800000 ;  /* 0xff80000000037802 */ /* 0x000fce0000000f00 */
[----:B------:R-:W-:Y:S05]  /*2c00*/  @!P1 BRA `(.L_x_15) ;  /* 0x0000002000c89947 */ /* 0x000fea0003800000 */
[----:B------:R-:W-:Y:S01]  /*2c10*/  MOV R134, 0xff800000 ;  /* 0xff80000000867802 */ /* 0x000fe20000000f00 */
[----:B------:R-:W-:Y:S01]  /*2c20*/  UMOV UR5, URZ ;  /* 0x000000ff00057c82 */ /* 0x000fe20008000000 */
[----:B------:R-:W-:-:S07]  /*2c30*/  MOV R132, 0x3f800000 ;  /* 0x3f80000000847802 */ /* 0x000fce0000000f00 */
.L_x_18:
[----:B------:R-:W-:Y:S01]  /*2c40*/  BAR.SYNC.DEFER_BLOCKING 0x3, 0x80 ;  /* 0x00c2000000007b1d */ /* 0x000fe20000010000 */
[----:B------:R-:W-:-:S06]  /*2c50*/  USHF.L.U32 UR7, UR4, 0x1f, URZ ;  /* 0x0000001f04077899 */ /* 0x000fcc00080006ff */
[----:B------:R-:W-:-:S04]  /*2c60*/  MOV R3, UR7 ;  /* 0x0000000700037c02 */ /* 0x000fc80008000f00 */
[----:B------:R-:W1:Y:S02]  /*2c70*/  SYNCS.PHASECHK.TRANS64.TRYWAIT P1, [UR47+0x182a0], R3 ;  /* 0x0182a003ff0075a7 */ /* 0x000e64000802112f */
[----:B-1----:R-:W-:Y:S05]  /*2c80*/  @!P1 BRA `(.L_x_16) ;  /* 0x0000009800cc9947 */ /* 0x002fea0003800000 */
.L_x_165:
        /* <DEDUP_REMOVED lines=420> */
.L_x_166:
        /* <DEDUP_REMOVED lines=134> */
.L_x_15:
[----:B------:R-:W-:Y:S01]  /*4f30*/  BAR.SYNC.DEFER_BLOCKING 0x3, 0x80 ;  /* 0x00c2000000007b1d */ /* 0x000fe20000010000 */
[----:B------:R-:W-:-:S06]  /*4f40*/  USHF.L.U32 UR5, UR4, 0x1f, URZ ;  /* 0x0000001f04057899 */ /* 0x000fcc00080006ff */
[----:B------:R-:W-:-:S04]  /*4f50*/  MOV R4, UR5 ;  /* 0x0000000500047c02 */ /* 0x000fc80008000f00 */
[----:B------:R-:W1:Y:S02]  /*4f60*/  SYNCS.PHASECHK.TRANS64.TRYWAIT P1, [UR47+0x182a0], R4 ;  /* 0x0182a004ff0075a7 */ /* 0x000e64000802112f */
[----:B-1----:R-:W-:Y:S05]  /*4f70*/  @!P1 BRA `(.L_x_19) ;  /* 0x00000078002c9947 */ /* 0x002fea0003800000 */
.L_x_167:
        /* <DEDUP_REMOVED lines=22> */
.L_x_168:
[----:B------:R-:W-:Y:S01]  /*50e0*/  BAR.SYNC.DEFER_BLOCKING 0x3, 0x80 ;  /* 0x00c2000000007b1d */ /* 0x000fe20000010000 */
[----:B------:R-:W-:-:S05]  /*50f0*/  ULOP3.LUT UR14, UR14, 0x1, URZ, 0x3c, !UPT ;  /* 0x000000010e0e7892 */ /* 0x000fca000f8e3cff */
[----:B------:R-:W-:Y:S01]  /*5100*/  @!P0 SYNCS.ARRIVE.TRANS64.A1T0 RZ, [UR47+0x182b0], RZ ;  /* 0x0182b0ffffff89a7 */ /* 0x000fe2000810002f */
[----:B------:R-:W-:-:S13]  /*5110*/  PLOP3.LUT P0, PT, PT, PT, UP0, 0x80, 0x8 ;  /* 0x000000000008781c */ /* 0x000fda0003f0f008 */
[----:B------:R-:W-:Y:S05]  /*5120*/  @!P0 BRA `(.L_x_21) ;  /* 0xffffffd8009c8947 */ /* 0x000fea000383ffff */
.L_x_14:
[----:B------:R-:W-:Y:S08]  /*5130*/  BAR.SYNC.DEFER_BLOCKING 0x1 ;  /* 0x0040000000007b1d */ /* 0x000ff00000010000 */
[----:B------:R-:W1:-:S00]  /*5140*/  USETMAXREG.DEALLOC.CTAPOOL 0x50 ;  /* 0x00000050000079c8 */ /* 0x000e4000080e0500 */
[----:B-1----:R-:W-:Y:S05]  /*5150*/  BRA `(.L_x_1) ;  /* 0xffffffac00fc7947 */ /* 0x002fea000383ffff */
.L_x_212:
[----:B------:R-:W-:-:S08]  /*5160*/  NOP ;  /* 0x0000000000007918 */ /* 0x000fd00000000000 */
[----:B------:R-:W1:-:S00]  /*5170*/  USETMAXREG.DEALLOC.CTAPOOL 0x18 ;  /* 0x00000018000079c8 */ /* 0x000e4000080e0500 */
[----:B------:R-:W-:Y:S08]  /*5180*/  BAR.SYNC.DEFER_BLOCKING 0x1 ;  /* 0x0040000000007b1d */ /* 0x000ff00000010000 */
[----:B------:R-:W-:Y:S06]  /*5190*/  BAR.SYNC.DEFER_BLOCKING 0x1 ;  /* 0x0040000000007b1d */ /* 0x000fec0000010000 */
.L_x_22:
[----:B------:R-:W-:-:S08]  /*51a0*/  NOP ;  /* 0x0000000000007918 */ /* 0x000fd00000000000 */
[----:B-1----:R-:W1:Y:S02]  /*51b0*/  USETMAXREG.TRY_ALLOC.CTAPOOL UP0, 0x50 ;  /* 0x00000050000079c8 */ /* 0x002e640008000600 */
[----:B-1----:R-:W-:-:S13]  /*51c0*/  PLOP3.LUT P0, PT, PT, PT, UP0, 0x80, 0x8 ;  /* 0x000000000008781c */ /* 0x002fda0003f0f008 */
[----:B------:R-:W-:Y:S05]  /*51d0*/  @!P0 BRA `(.L_x_22) ;  /* 0xfffffffc00f08947 */ /* 0x000fea000383ffff */
[----:B------:R-:W-:Y:S05]  /*51e0*/  BRA `(.L_x_1) ;  /* 0xffffffac00d87947 */ /* 0x000fea000383ffff */
.L_x_211:
[----:B------:R-:W-:-:S08]  /*51f0*/  NOP ;  /* 0x0000000000007918 */ /* 0x000fd00000000000 */
[----:B------:R-:W1:-:S00]  /*5200*/  USETMAXREG.DEALLOC.CTAPOOL 0x18 ;  /* 0x00000018000079c8 */ /* 0x000e4000080e0500 */
[----:B------:R-:W-:-:S07]  /*5210*/  USHF.R.S32.HI UR4, URZ, 0x1f, UR48 ;  /* 0x0000001fff047899 */ /* 0x000fce0008011430 */
[----:B------:R-:W-:Y:S01]  /*5220*/  BAR.SYNC.DEFER_BLOCKING 0x1 ;  /* 0x0040000000007b1d */ /* 0x000fe20000010000 */
[----:B------:R-:W-:-:S04]  /*5230*/  ULEA.HI UR4, UR4, UR48, URZ, 0x8 ;  /* 0x0000003004047291 */ /* 0x000fc8000f8f40ff */
[----:B------:R-:W-:-:S04]  /*5240*/  USHF.R.S32.HI UR4, URZ, 0x8, UR4 ;  /* 0x00000008ff047899 */ /* 0x000fc80008011404 */
[----:B------:R-:W-:-:S04]  /*5250*/  UIMAD UR17, UR46, UR4, URZ ;  /* 0x000000042e1172a4 */ /* 0x000fc8000f8e02ff */
[----:B------:R-:W-:-:S06]  /*5260*/  UISETP.GE.AND UP0, UPT, UR50, UR17, UPT ;  /* 0x000000113200728c */ /* 0x000fcc000bf06270 */
[----:B------:R-:W-:-:S13]  /*5270*/  PLOP3.LUT P0, PT, PT, PT, UP0, 0x80, 0x8 ;  /* 0x000000000008781c */ /* 0x000fda0003f0f008 */
[----:B-1----:R-:W-:Y:S05]  /*5280*/  @P0 BRA `(.L_x_23) ;  /* 0x0000000400d00947 */ /* 0x002fea0003800000 */
[----:B------:R-:W-:Y:S01]  /*5290*/  HFMA2 R7, -RZ, RZ, 0, 0 ;  /* 0x00000000ff077431 */ /* 0x000fe200000001ff */
[----:B------:R-:W1:Y:S01]  /*52a0*/  LDCU UR18, c[0x0][0x398] ;  /* 0x00007300ff1277ac */ /* 0x000e620008000800 */
[----:B------:R-:W-:Y:S01]  /*52b0*/  USHF.L.U32 UR8, UR4, 0x3, URZ ;  /* 0x0000000304087899 */ /* 0x000fe200080006ff */
[----:B------:R-:W-:-:S11]  /*52c0*/  UMOV UR9, UR50 ;  /* 0x0000003200097c82 */ /* 0x000fd60008000000 */
.L_x_26:
[----:B------:R-:W-:Y:S01]  /*52d0*/  IABS R3, UR8 ;  /* 0x0000000800037c13 */ /* 0x000fe20008000000 */
[----:B------:R-:W-:Y:S01]  /*52e0*/  UMOV UR4, URZ ;  /* 0x000000ff00047c82 */ /* 0x000fe20008000000 */
[----:B------:R-:W-:Y:S01]  /*52f0*/  IABS R5, UR8 ;  /* 0x0000000800057c13 */ /* 0x000fe20008000000 */
[----:B------:R-:W-:Y:S01]  /*5300*/  NOP ;  /* 0x0000000000007918 */ /* 0x000fe20000000000 */
[----:B------:R-:W-:Y:S02]  /*5310*/  R2UR UR10, R3 ;  /* 0x00000000030a72ca */ /* 0x000fe400000e0000 */
[----:B------:R-:W-:Y:S02]  /*5320*/  IADD3 R6, PT, PT, RZ, -R5, RZ ;  /* 0x80000005ff067210 */ /* 0x000fe40007ffe0ff */
[----:B------:R-:W-:Y:S02]  /*5330*/  IABS R5, UR9 ;  /* 0x0000000900057c13 */ /* 0x000fe40008000000 */
[----:B------:R-:W-:-:S02]  /*5340*/  R2UR UR7, R6 ;  /* 0x00000000060772ca */ /* 0x000fc400000e0000 */
[----:B------:R-:W-:-:S05]  /*5350*/  R2UR UR11, R5 ;  /* 0x00000000050b72ca */ /* 0x000fca00000e0000 */
[----:B------:R-:W2:Y:S08]  /*5360*/  I2F.RP R3, UR10 ;  /* 0x0000000a00037d06 */ /* 0x000eb00008209400 */
[----:B--2---:R-:W2:Y:S02]  /*5370*/  MUFU.RCP R3, R3 ;  /* 0x0000000300037308 */ /* 0x004ea40000001000 */
[----:B--2---:R-:W-:-:S06]  /*5380*/  IADD3 R4, PT, PT, R3, 0xffffffe, RZ ;  /* 0x0ffffffe03047810 */ /* 0x004fcc0007ffe0ff */
[----:B------:R-:W2:Y:S02]  /*5390*/  F2I.FTZ.U32.TRUNC.NTZ R4, R4 ;  /* 0x0000000400047305 */ /* 0x000ea4000021f000 */
[----:B--2---:R-:W-:-:S13]  /*53a0*/  R2UR UR5, R4 ;  /* 0x00000000040572ca */ /* 0x004fda00000e0000 */
[----:B------:R-:W-:-:S04]  /*53b0*/  UIADD3 UR6, UPT, UPT, URZ, -UR5, URZ ;  /* 0x80000005ff067290 */ /* 0x000fc8000fffe0ff */
[----:B------:R-:W-:-:S04]  /*53c0*/  UIMAD UR6, UR6, UR10, URZ ;  /* 0x0000000a060672a4 */ /* 0x000fc8000f8e02ff */
[----:B------:R-:W-:-:S04]  /*53d0*/  UIMAD.WIDE.U32 UR4, UR5, UR6, UR4 ;  /* 0x00000006050472a5 */ /* 0x000fc8000f8e0004 */
[----:B------:R-:W-:-:S04]  /*53e0*/  UIMAD.WIDE.U32 UR4, UR5, UR11, URZ ;  /* 0x0000000b050472a5 */ /* 0x000fc8000f8e00ff */
[----:B------:R-:W-:-:S04]  /*53f0*/  UIMAD UR4, UR5, UR7, UR11 ;  /* 0x00000007050472a4 */ /* 0x000fc8000f8e020b */
[----:B------:R-:W-:-:S11]  /*5400*/  UISETP.GT.U32.AND UP3, UPT, UR10, UR4, UPT ;  /* 0x000000040a00728c */ /* 0x000fd6000bf64070 */
[----:B------:R-:W-:Y:S02]  /*5410*/  @!UP3 UIADD3 UR4, UPT, UPT, UR4, -UR10, URZ ;  /* 0x8000000a0404b290 */ /* 0x000fe4000fffe0ff */
[----:B------:R-:W-:Y:S02]  /*5420*/  @!UP3 UIADD3 UR5, UPT, UPT, UR5, 0x1, URZ ;  /* 0x000000010505b890 */ /* 0x000fe4000fffe0ff */
[----:B------:R-:W-:Y:S02]  /*5430*/  UISETP.GE.U32.AND UP0, UPT, UR4, UR10, UPT ;  /* 0x0000000a0400728c */ /* 0x000fe4000bf06070 */
[----:B------:R-:W-:Y:S02]  /*5440*/  ULOP3.LUT UR4, UR9, UR8, URZ, 0x3c, !UPT ;  /* 0x0000000809047292 */ /* 0x000fe4000f8e3cff */
[----:B------:R-:W-:Y:S02]  /*5450*/  UIADD3 UR10, UPT, UPT, -UR8, URZ, URZ ;  /* 0x000000ff080a7290 */ /* 0x000fe4000fffe1ff */
[----:B------:R-:W-:-:S05]  /*5460*/  UISETP.GE.AND UP3, UPT, UR4, URZ, UPT ;  /* 0x000000ff0400728c */ /* 0x000fca000bf66270 */
[----:B------:R-:W-:Y:S02]  /*5470*/  @UP0 UIADD3 UR5, UPT, UPT, UR5, 0x1, URZ ;  /* 0x0000000105050890 */ /* 0x000fe4000fffe0ff */
[----:B------:R-:W-:-:S05]  /*5480*/  UISETP.NE.AND UP0, UPT, UR8, URZ, UPT ;  /* 0x000000ff0800728c */ /* 0x000fca000bf05270 */
[----:B------:R-:W-:Y:S02]  /*5490*/  UMOV UR14, UR5 ;  /* 0x00000005000e7c82 */ /* 0x000fe40008000000 */
[----:B------:R-:W-:-:S04]  /*54a0*/  @!UP3 UIADD3 UR14, UPT, UPT, -UR14, URZ, URZ ;  /* 0x000000ff0e0eb290 */ /* 0x000fc8000fffe1ff */
[----:B------:R-:W-:-:S04]  /*54b0*/  @!UP0 ULOP3.LUT UR14, URZ, UR8, URZ, 0x33, !UPT ;  /* 0x00000008ff0e8292 */ /* 0x000fc8000f8e33ff */
[----:B------:R-:W-:Y:S02]  /*54c0*/  UIMAD UR4, UR14, -0x8, UR46 ;  /* 0xfffffff80e0478a4 */ /* 0x000fe4000f8e022e */
[----:B------:R-:W-:Y:S02]  /*54d0*/  UIMAD UR10, UR14, UR10, UR9 ;  /* 0x0000000a0e0a72a4 */ /* 0x000fe4000f8e0209 */
[----:B------:R-:W-:-:S04]  /*54e0*/  UISETP.LT.AND UP0, UPT, UR4, 0x8, UPT ;  /* 0x000000080400788c */ /* 0x000fc8000bf01270 */
[----:B------:R-:W-:-:S03]  /*54f0*/  USEL UR15, UR4, 0x8, UP0 ;  /* 0x00000008040f7887 */ /* 0x000fc60008000000 */
[----:B------:R-:W-:-:S03]  /*5500*/  UMOV UR4, URZ ;  /* 0x000000ff00047c82 */ /* 0x000fc60008000000 */
[----:B------:R-:W-:Y:S02]  /*5510*/  IABS R3, UR15 ;  /* 0x0000000f00037c13 */ /* 0x000fe40008000000 */
[----:B------:R-:W-:Y:S02]  /*5520*/  IABS R5, UR15 ;  /* 0x0000000f00057c13 */ /* 0x000fe40008000000 */
[----:B------:R-:W-:-:S13]  /*5530*/  R2UR UR16, R3 ;  /* 0x00000000031072ca */ /* 0x000fda00000e0000 */
[----:B------:R-:W2:Y:S08]  /*5540*/  I2F.RP R3, UR16 ;  /* 0x0000001000037d06 */ /* 0x000eb00008209400 */
[----:B--2---:R-:W2:Y:S02]  /*5550*/  MUFU.RCP R3, R3 ;  /* 0x0000000300037308 */ /* 0x004ea40000001000 */
[----:B--2---:R-:W-:-:S02]  /*5560*/  IADD3 R4, PT, PT, R3, 0xffffffe, RZ ;  /* 0x0ffffffe03047810 */ /* 0x004fc40007ffe0ff */
[----:B------:R-:W-:Y:S02]  /*5570*/  IADD3 R3, PT, PT, RZ, -R5, RZ ;  /* 0x80000005ff037210 */ /* 0x000fe40007ffe0ff */
[----:B------:R-:W-:Y:S01]  /*5580*/  IABS R5, UR10 ;  /* 0x0000000a00057c13 */ /* 0x000fe20008000000 */
[----:B------:R-:W-:Y:S01]  /*5590*/  ULOP3.LUT UR10, UR10, UR15, URZ, 0x3c, !UPT ;  /* 0x0000000f0a0a7292 */ /* 0x000fe2000f8e3cff */
[----:B------:R-:W2:Y:S01]  /*55a0*/  F2I.FTZ.U32.TRUNC.NTZ R4, R4 ;  /* 0x0000000400047305 */ /* 0x000ea2000021f000 */
[----:B------:R-:W-:Y:S02]  /*55b0*/  R2UR UR12, R3 ;  /* 0x00000000030c72ca */ /* 0x000fe400000e0000 */
[----:B------:R-:W-:Y:S02]  /*55c0*/  R2UR UR13, R5 ;  /* 0x00000000050d72ca */ /* 0x000fe400000e0000 */
[----:B------:R-:W-:-:S04]  /*55d0*/  SHF.L.U32 R3, R7, 0x1f, RZ ;  /* 0x0000001f07037819 */ /* 0x000fc800000006ff */
[----:B------:R-:W3:Y:S01]  /*55e0*/  SYNCS.PHASECHK.TRANS64.TRYWAIT P0, [UR47+0x18250], R3 ;  /* 0x01825003ff0075a7 */ /* 0x000ee2000800112f */
[----:B--2---:R-:W-:-:S13]  /*55f0*/  R2UR UR5, R4 ;  /* 0x00000000040572ca */ /* 0x004fda00000e0000 */
[----:B------:R-:W-:-:S04]  /*5600*/  UIADD3 UR6, UPT, UPT, URZ, -UR5, URZ ;  /* 0x80000005ff067290 */ /* 0x000fc8000fffe0ff */
[----:B------:R-:W-:-:S04]  /*5610*/  UIMAD UR6, UR6, UR16, URZ ;  /* 0x00000010060672a4 */ /* 0x000fc8000f8e02ff */
[----:B------:R-:W-:-:S07]  /*5620*/  UIMAD.WIDE.U32 UR4, UR5, UR6, UR4 ;  /* 0x00000006050472a5 */ /* 0x000fce000f8e0004 */
[----:B------:R-:W-:Y:S02]  /*5630*/  UMOV UR6, UR5 ;  /* 0x0000000500067c82 */ /* 0x000fe40008000000 */
[----:B------:R-:W-:Y:S02]  /*5640*/  UIMAD.WIDE.U32 UR4, UR6, UR11, URZ ;  /* 0x0000000b060472a5 */ /* 0x000fe4000f8e00ff */
[----:B------:R-:W-:Y:S02]  /*5650*/  UIMAD.WIDE.U32 UR6, UR6, UR13, URZ ;  /* 0x0000000d060672a5 */ /* 0x000fe4000f8e00ff */
[----:B------:R-:W-:Y:S02]  /*5660*/  UIMAD UR5, UR5, UR12, UR11 ;  /* 0x0000000c050572a4 */ /* 0x000fe4000f8e020b */
[----:B------:R-:W-:Y:S02]  /*5670*/  UIMAD UR4, UR7, UR12, UR13 ;  /* 0x0000000c070472a4 */ /* 0x000fe4000f8e020d */
[----:B------:R-:W-:-:S02]  /*5680*/  UISETP.GT.U32.AND UP0, UPT, UR16, UR5, UPT ;  /* 0x000000051000728c */ /* 0x000fc4000bf04070 */
[----:B------:R-:W-:Y:S02]  /*5690*/  UISETP.GT.U32.AND UP5, UPT, UR16, UR4, UPT ;  /* 0x000000041000728c */ /* 0x000fe4000bfa4070 */
[----:B------:R-:W-:-:S07]  /*56a0*/  UIADD3 UR12, UPT, UPT, UR47, 0x14000, URZ ;  /* 0x000140002f0c7890 */ /* 0x000fce000fffe0ff */
[----:B------:R-:W-:Y:S02]  /*56b0*/  @!UP0 UIADD3 UR5, UPT, UPT, UR5, -UR16, URZ ;  /* 0x8000001005058290 */ /* 0x000fe4000fffe0ff */
[----:B------:R-:W-:Y:S02]  /*56c0*/  @!UP5 UIADD3 UR4, UPT, UPT, UR4, -UR16, URZ ;  /* 0x800000100404d290 */ /* 0x000fe4000fffe0ff */
[----:B------:R-:W-:Y:S02]  /*56d0*/  UISETP.GT.U32.AND UP4, UPT, UR16, UR5, UPT ;  /* 0x000000051000728c */ /* 0x000fe4000bf84070 */
[----:B------:R-:W-:Y:S02]  /*56e0*/  UISETP.GE.U32.AND UP3, UPT, UR4, UR16, UPT ;  /* 0x000000100400728c */ /* 0x000fe4000bf66070 */
[----:B------:R-:W-:Y:S02]  /*56f0*/  UISETP.GE.AND UP0, UPT, UR9, URZ, UPT ;  /* 0x000000ff0900728c */ /* 0x000fe4000bf06270 */
[----:B------:R-:W-:-:S02]  /*5700*/  @!UP5 UIADD3 UR7, UPT, UPT, UR7, 0x1, URZ ;  /* 0x000000010707d890 */ /* 0x000fc4000fffe0ff */
[----:B------:R-:W-:Y:S02]  /*5710*/  UISETP.GE.AND UP5, UPT, UR10, URZ, UPT ;  /* 0x000000ff0a00728c */ /* 0x000fe4000bfa6270 */
[----:B------:R-:W-:Y:S02]  /*5720*/  ULOP3.LUT UR4, URZ, UR15, URZ, 0x33, !UPT ;  /* 0x0000000fff047292 */ /* 0x000fe4000f8e33ff */
[----:B------:R-:W-:Y:S02]  /*5730*/  @!UP4 UIADD3 UR5, UPT, UPT, UR5, -UR16, URZ ;  /* 0x800000100505c290 */ /* 0x000fe4000fffe0ff */
[----:B------:R-:W-:Y:S02]  /*5740*/  @UP3 UIADD3 UR7, UPT, UPT, UR7, 0x1, URZ ;  /* 0x0000000107073890 */ /* 0x000fe4000fffe0ff */
[----:B------:R-:W-:Y:S02]  /*5750*/  UISETP.NE.AND UP3, UPT, UR15, URZ, UPT ;  /* 0x000000ff0f00728c */ /* 0x000fe4000bf65270 */
[----:B------:R-:W-:-:S02]  /*5760*/  @!UP0 UIADD3 UR5, UPT, UPT, -UR5, URZ, URZ ;  /* 0x000000ff05058290 */ /* 0x000fc4000fffe1ff */
[----:B------:R-:W-:Y:S02]  /*5770*/  @!UP5 UIADD3 UR7, UPT, UPT, -UR7, URZ, URZ ;  /* 0x000000ff0707d290 */ /* 0x000fe4000fffe1ff */
[----:B------:R-:W-:Y:S02]  /*5780*/  USEL UR5, UR4, UR5, !UP3 ;  /* 0x0000000504057287 */ /* 0x000fe4000d800000 */
[----:B------:R-:W-:Y:S02]  /*5790*/  USEL UR4, UR4, UR7, !UP3 ;  /* 0x0000000704047287 */ /* 0x000fe4000d800000 */
[----:B------:R-:W-:Y:S02]  /*57a0*/  UIADD3 UR6, UP0, UPT, UR52, 0x280, URZ ;  /* 0x0000028034067890 */ /* 0x000fe4000ff1e0ff */
[----:B------:R-:W-:Y:S02]  /*57b0*/  ULEA UR14, UR14, UR5, 0x3 ;  /* 0x000000050e0e7291 */ /* 0x000fe4000f8e18ff */
[----:B------:R-:W-:-:S02]  /*57c0*/  USHF.L.U32 UR4, UR4, 0x8, URZ ;  /* 0x0000000804047899 */ /* 0x000fc400080006ff */
[----:B------:R-:W-:Y:S02]  /*57d0*/  UIADD3.X UR5, UPT, UPT, URZ, UR53, URZ, UP0, !UPT ;  /* 0x00000035ff057290 */ /* 0x000fe400087fe4ff */
[----:B-1----:R-:W-:Y:S01]  /*57e0*/  UIMAD UR14, UR14, UR18, UR4 ;  /* 0x000000120e0e72a4 */ /* 0x002fe2000f8e0204 */
[----:B---3--:R-:W-:Y:S11]  /*57f0*/  @!P0 BRA `(.L_x_24) ;  /* 0x0000007000248947 */ /* 0x008ff60003800000 */
.L_x_169:
[----:B------:R-:W-:Y:S01]  /*5800*/  UMOV UR13, URZ ;  /* 0x000000ff000d7c82 */ /* 0x000fe20008000000 */
[----:B------:R-:W-:Y:S01]  /*5810*/  UMOV UR4, UR6 ;  /* 0x0000000600047c82 */ /* 0x000fe20008000000 */
[----:B------:R-:W-:Y:S01]  /*5820*/  SHF.L.U32 R3, R7, 0x1f, RZ ;  /* 0x0000001f07037819 */ /* 0x000fe200000006ff */
[----:B------:R1:W-:Y:S01]  /*5830*/  UTMASTG.2D [UR12], [UR4] ;  /* 0x0000000c040073b5 */ /* 0x0003e20008008000 */
[----:B------:R-:W-:Y:S02]  /*5840*/  ELECT P0, URZ, PT ;  /* 0x0000000000ff782f */ /* 0x000fe40003800000 */
[----:B------:R-:W-:Y:S01]  /*5850*/  LOP3.LUT P1, RZ, R2, 0x1f, RZ, 0xc0, !PT ;  /* 0x0000001f02ff7812 */ /* 0x000fe2000782c0ff */
[----:B------:R0:W-:Y:S01]  /*5860*/  UTMACMDFLUSH ;  /* 0x00000000000079b7 */ /* 0x0001e20000000000 */
[----:B------:R-:W-:Y:S01]  /*5870*/  NOP ;  /* 0x0000000000007918 */ /* 0x000fe20000000000 */
[----:B------:R-:W2:Y:S02]  /*5880*/  SYNCS.PHASECHK.TRANS64.TRYWAIT P2, [UR47+0x18258], R3 ;  /* 0x01825803ff0075a7 */ /* 0x000ea4000804112f */
[----:B-12---:R-:W-:Y:S08]  /*5890*/  @!P2 BRA `(.L_x_25) ;  /* 0x000000700008a947 */ /* 0x006ff00003800000 */
.L_x_170:
[----:B------:R-:W-:Y:S01]  /*58a0*/  UIADD3 UR4, UP0, UPT, UR52, 0x280, URZ ;  /* 0x0000028034047890 */ /* 0x000fe2000ff1e0ff */
[----:B------:R-:W-:Y:S01]  /*58b0*/  LOP3.LUT R7, R7, 0x1, RZ, 0x3c, !PT ;  /* 0x0000000107077812 */ /* 0x000fe200078e3cff */
[----:B------:R-:W-:Y:S02]  /*58c0*/  UIADD3 UR14, UPT, UPT, UR14, 0x80, URZ ;  /* 0x000000800e0e7890 */ /* 0x000fe4000fffe0ff */
[----:B------:R-:W-:Y:S02]  /*58d0*/  UIADD3 UR12, UPT, UPT, UR47, 0x16000, URZ ;  /* 0x000160002f0c7890 */ /* 0x000fe4000fffe0ff */
[----:B------:R-:W-:Y:S01]  /*58e0*/  UIADD3.X UR5, UPT, UPT, URZ, UR53, URZ, UP0, !UPT ;  /* 0x00000035ff057290 */ /* 0x000fe200087fe4ff */
[----:B------:R-:W-:Y:S01]  /*58f0*/  UMOV UR13, URZ ;  /* 0x000000ff000d7c82 */ /* 0x000fe20008000000 */
[----:B------:R-:W-:Y:S01]  /*5900*/  UIADD3 UR9, UPT, UPT, UR9, 0x4e, URZ ;  /* 0x0000004e09097890 */ /* 0x000fe2000fffe0ff */
[----:B------:R-:W-:-:S03]  /*5910*/  ELECT P0, URZ, PT ;  /* 0x0000000000ff782f */ /* 0x000fc60003800000 */
[----:B------:R-:W-:-:S03]  /*5920*/  UISETP.GE.AND UP0, UPT, UR9, UR17, UPT ;  /* 0x000000110900728c */ /* 0x000fc6000bf06270 */
[----:B------:R2:W-:Y:S03]  /*5930*/  UTMASTG.2D [UR12], [UR4] ;  /* 0x0000000c040073b5 */ /* 0x0005e60008008000 */
[----:B------:R-:W-:Y:S01]  /*5940*/  PLOP3.LUT P0, PT, PT, PT, UP0, 0x80, 0x8 ;  /* 0x000000000008781c */ /* 0x000fe20003f0f008 */
[----:B------:R0:W-:Y:S01]  /*5950*/  UTMACMDFLUSH ;  /* 0x00000000000079b7 */ /* 0x0001e20000000000 */
[----:B------:R-:W-:-:S04]  /*5960*/  DEPBAR.LE SB0, 0x1 ;  /* 0x000080400000791a */ /* 0x000fc80000000000 */
[----:B------:R-:W-:Y:S01]  /*5970*/  NOP ;  /* 0x0000000000007918 */ /* 0x000fe20000000000 */
[----:B------:R-:W-:Y:S01]  /*5980*/  @!P1 SYNCS.ARRIVE.TRANS64.A1T0 RZ, [UR47+0x18260], RZ ;  /* 0x018260ffffff99a7 */ /* 0x000fe2000810002f */
[----:B------:R-:W-:-:S04]  /*5990*/  DEPBAR.LE SB0, 0x0 ;  /* 0x000080000000791a */ /* 0x000fc80000000000 */
[----:B------:R-:W-:Y:S01]  /*59a0*/  NOP ;  /* 0x0000000000007918 */ /* 0x000fe20000000000 */
[----:B------:R-:W-:Y:S01]  /*59b0*/  @!P1 SYNCS.ARRIVE.TRANS64.A1T0 RZ, [UR47+0x18268], RZ ;  /* 0x018268ffffff99a7 */ /* 0x000fe2000810002f */
[----:B--2---:R-:W-:Y:S05]  /*59c0*/  @!P0 BRA `(.L_x_26) ;  /* 0xfffffff800408947 */ /* 0x004fea000383ffff */
.L_x_23:
[----:B------:R-:W-:Y:S06]  /*59d0*/  BAR.SYNC.DEFER_BLOCKING 0x1 ;  /* 0x0040000000007b1d */ /* 0x000fec0000010000 */
.L_x_27:
[----:B------:R-:W-:-:S08]  /*59e0*/  NOP ;  /* 0x0000000000007918 */ /* 0x000fd00000000000 */
[----:B------:R-:W1:Y:S02]  /*59f0*/  USETMAXREG.TRY_ALLOC.CTAPOOL UP0, 0x50 ;  /* 0x00000050000079c8 */ /* 0x000e640008000600 */
[----:B-1----:R-:W-:-:S13]  /*5a00*/  PLOP3.LUT P0, PT, PT, PT, UP0, 0x80, 0x8 ;  /* 0x000000000008781c */ /* 0x002fda0003f0f008 */
[----:B------:R-:W-:Y:S05]  /*5a10*/  @!P0 BRA `(.L_x_27) ;  /* 0xfffffffc00f08947 */ /* 0x000fea000383ffff */
[----:B------:R-:W-:Y:S05]  /*5a20*/  BRA `(.L_x_1) ;  /* 0xffffffa400c87947 */ /* 0x000fea000383ffff */
.L_x_209:
[----:B------:R-:W-:-:S08]  /*5a30*/  NOP ;  /* 0x0000000000007918 */ /* 0x000fd00000000000 */
[----:B------:R-:W1:-:S00]  /*5a40*/  USETMAXREG.DEALLOC.CTAPOOL 0x18 ;  /* 0x00000018000079c8 */ /* 0x000e4000080e0500 */
[----:B------:R-:W2:Y:S01]  /*5a50*/  S2UR UR50, SR_CTAID.X ;  /* 0x00000000003279c3 */ /* 0x000ea20000002500 */
[----:B------:R-:W-:-:S07]  /*5a60*/  USHF.R.S32.HI UR4, URZ, 0x1f, UR48 ;  /* 0x0000001fff047899 */ /* 0x000fce0008011430 */
[----:B------:R-:W-:Y:S01]  /*5a70*/  BAR.SYNC.DEFER_BLOCKING 0x1 ;  /* 0x0040000000007b1d */ /* 0x000fe20000010000 */
[----:B------:R-:W-:-:S04]  /*5a80*/  ULEA.HI UR4, UR4, UR48, URZ, 0x8 ;  /* 0x0000003004047291 */ /* 0x000fc8000f8f40ff */
[----:B------:R-:W-:-:S04]  /*5a90*/  USHF.R.S32.HI UR4, URZ, 0x8, UR4 ;  /* 0x00000008ff047899 */ /* 0x000fc80008011404 */
[----:B------:R-:W-:-:S04]  /*5aa0*/  UIMAD UR51, UR46, UR4, URZ ;  /* 0x000000042e3372a4 */ /* 0x000fc8000f8e02ff */
[----:B--2---:R-:W-:-:S06]  /*5ab0*/  UISETP.GE.AND UP0, UPT, UR50, UR51, UPT ;  /* 0x000000333200728c */ /* 0x004fcc000bf06270 */
[----:B------:R-:W-:-:S13]  /*5ac0*/  PLOP3.LUT P0, PT, PT, PT, UP0, 0x80, 0x8 ;  /* 0x000000000008781c */ /* 0x000fda0003f0f008 */
[----:B-1----:R-:W-:Y:S05]  /*5ad0*/  @P0 BRA `(.L_x_28) ;  /* 0x0000001800100947 */ /* 0x002fea0003800000 */
[----:B------:R-:W1:Y:S01]  /*5ae0*/  S2UR UR4, SR_CgaCtaId ;  /* 0x00000000000479c3 */ /* 0x000e620000008800 */
[----:B------:R-:W-:Y:S01]  /*5af0*/  UMOV UR47, 0x400 ;  /* 0x00000400002f7882 */ /* 0x000fe20000000000 */
[----:B------:R-:W-:Y:S01]  /*5b00*/  UMOV UR16, URZ ;  /* 0x000000ff00107c82 */ /* 0x000fe20008000000 */
[----:B------:R-:W-:Y:S01]  /*5b10*/  UMOV UR20, URZ ;  /* 0x000000ff00147c82 */ /* 0x000fe20008000000 */
[----:B------:R-:W-:Y:S01]  /*5b20*/  UMOV UR17, URZ ;  /* 0x000000ff00117c82 */ /* 0x000fe20008000000 */
[----:B------:R-:W-:Y:S01]  /*5b30*/  UMOV UR43, URZ ;  /* 0x000000ff002b7c82 */ /* 0x000fe20008000000 */
[----:B------:R-:W-:Y:S01]  /*5b40*/  UMOV UR11, URZ ;  /* 0x000000ff000b7c82 */ /* 0x000fe20008000000 */
[----:B------:R-:W-:Y:S01]  /*5b50*/  UMOV UR18, URZ ;  /* 0x000000ff00127c82 */ /* 0x000fe20008000000 */
[----:B------:R-:W-:Y:S01]  /*5b60*/  UMOV UR23, 0x80000020 ;  /* 0x8000002000177882 */ /* 0x000fe20000000000 */
[----:B------:R-:W-:Y:S01]  /*5b70*/  UMOV UR25, 0x80000020 ;  /* 0x8000002000197882 */ /* 0x000fe20000000000 */
[----:B------:R-:W-:Y:S01]  /*5b80*/  UMOV UR27, 0x80000020 ;  /* 0x80000020001b7882 */ /* 0x000fe20000000000 */
[----:B------:R-:W-:Y:S01]  /*5b90*/  UMOV UR29, 0x80000020 ;  /* 0x80000020001d7882 */ /* 0x000fe20000000000 */
[----:B-1----:R-:W-:Y:S01]  /*5ba0*/  ULEA UR47, UR4, UR47, 0x18 ;  /* 0x0000002f042f7291 */ /* 0x002fe2000f8ec0ff */
[----:B------:R-:W1:Y:S03]  /*5bb0*/  LDCU UR4, c[0x0][0x398] ;  /* 0x00007300ff0477ac */ /* 0x000e660008000800 */
[----:B------:R-:W-:-:S02]  /*5bc0*/  UIADD3 UR5, UPT, UPT, UR47, 0x10000, URZ ;  /* 0x000100002f057890 */ /* 0x000fc4000fffe0ff */
[----:B------:R-:W-:-:S03]  /*5bd0*/  UIADD3 UR6, UPT, UPT, UR47, 0x10020, URZ ;  /* 0x000100202f067890 */ /* 0x000fc6000fffe0ff */
[----:B------:R-:W2:Y:S01]  /*5be0*/  LDS R3, [UR47+0x18000] ;  /* 0x0180002fff037984 */ /* 0x000ea20008000800 */
[----:B------:R-:W-:Y:S02]  /*5bf0*/  UIADD3 UR7, UPT, UPT, UR47, 0x12000, URZ ;  /* 0x000120002f077890 */ /* 0x000fe4000fffe0ff */
[----:B------:R-:W-:Y:S02]  /*5c00*/  UIADD3 UR8, UPT, UPT, UR47, 0x12020, URZ ;  /* 0x000120202f087890 */ /* 0x000fe4000fffe0ff */
[----:B------:R-:W3:Y:S01]  /*5c10*/  LDS R4, [UR47+0x18008] ;  /* 0x0180082fff047984 */ /* 0x000ee20008000800 */
[----:B------:R-:W-:Y:S02]  /*5c20*/  USHF.R.U32.HI UR5, URZ, 0x4, UR5 ;  /* 0x00000004ff057899 */ /* 0x000fe40008011605 */
[----:B------:R-:W-:Y:S01]  /*5c30*/  USHF.R.U32.HI UR6, URZ, 0x4, UR6 ;  /* 0x00000004ff067899 */ /* 0x000fe20008011606 */
[----:B------:R-:W4:Y:S01]  /*5c40*/  LDS R5, [UR47+0x18010] ;  /* 0x0180102fff057984 */ /* 0x000f220008000800 */
[----:B------:R-:W-:-:S02]  /*5c50*/  USHF.R.U32.HI UR7, URZ, 0x4, UR7 ;  /* 0x00000004ff077899 */ /* 0x000fc40008011607 */
[----:B-1----:R-:W-:Y:S02]  /*5c60*/  ULEA.HI UR4, UR49, UR4, URZ, 0x7 ;  /* 0x0000000431047291 */ /* 0x002fe4000f8f38ff */
[----:B------:R-:W-:Y:S02]  /*5c70*/  USHF.R.U32.HI UR8, URZ, 0x4, UR8 ;  /* 0x00000004ff087899 */ /* 0x000fe40008011608 */
[----:B------:R-:W-:Y:S02]  /*5c80*/  USHF.R.S32.HI UR4, URZ, 0x7, UR4 ;  /* 0x00000007ff047899 */ /* 0x000fe40008011404 */
[----:B------:R-:W-:Y:S02]  /*5c90*/  USGXT.U32 UR22, UR5, 0xe ;  /* 0x0000000e0516789a */ /* 0x000fe40008000000 */
[----:B------:R-:W-:Y:S02]  /*5ca0*/  UISETP.LT.AND UP0, UPT, UR4, 0x2, UPT ;  /* 0x000000020400788c */ /* 0x000fe4000bf01270 */
[----:B------:R-:W-:-:S02]  /*5cb0*/  USGXT.U32 UR24, UR6, 0xe ;  /* 0x0000000e0618789a */ /* 0x000fc40008000000 */
[----:B------:R-:W-:Y:S02]  /*5cc0*/  USGXT.U32 UR26, UR7, 0xe ;  /* 0x0000000e071a789a */ /* 0x000fe40008000000 */
[----:B------:R-:W-:Y:S02]  /*5cd0*/  USGXT.U32 UR28, UR8, 0xe ;  /* 0x0000000e081c789a */ /* 0x000fe40008000000 */
[----:B------:R-:W-:Y:S02]  /*5ce0*/  USEL UR64, UR4, 0x2, !UP0 ;  /* 0x0000000204407887 */ /* 0x000fe4000c000000 */
[----:B------:R-:W-:Y:S02]  /*5cf0*/  ULOP3.LUT UR22, UR22, 0x2000000, URZ, 0xfc, !UPT ;  /* 0x0200000016167892 */ /* 0x000fe4000f8efcff */
[----:B------:R-:W-:Y:S02]  /*5d00*/  ULOP3.LUT UR24, UR24, 0x2000000, URZ, 0xfc, !UPT ;  /* 0x0200000018187892 */ /* 0x000fe4000f8efcff */
[----:B------:R-:W-:-:S02]  /*5d10*/  ULOP3.LUT UR26, UR26, 0x2000000, URZ, 0xfc, !UPT ;  /* 0x020000001a1a7892 */ /* 0x000fc4000f8efcff */
[----:B------:R-:W-:Y:S02]  /*5d20*/  ULOP3.LUT UR28, UR28, 0x2000000, URZ, 0xfc, !UPT ;  /* 0x020000001c1c7892 */ /* 0x000fe4000f8efcff */
[----:B------:R-:W-:Y:S01]  /*5d30*/  UIADD3 UR64, UPT, UPT, UR64, -0x1, URZ ;  /* 0xffffffff40407890 */ /* 0x000fe2000fffe0ff */
[----:B--2---:R-:W-:Y:S02]  /*5d40*/  R2UR UR60, R3 ;  /* 0x00000000033c72ca */ /* 0x004fe400000e0000 */
[----:B---3--:R-:W-:Y:S02]  /*5d50*/  R2UR UR61, R4 ;  /* 0x00000000043d72ca */ /* 0x008fe400000e0000 */
[----:B----4-:R-:W-:Y:S02]  /*5d60*/  R2UR UR63, R5 ;  /* 0x00000000053f72ca */ /* 0x010fe400000e0000 */
[----:B------:R-:W-:-:S07]  /*5d70*/  MOV R5, UR50 ;  /* 0x0000003200057c02 */ /* 0x000fce0008000f00 */
[----:B------:R-:W-:-:S12]  /*5d80*/  UIADD3 UR62, UPT, UPT, UR60, 0x40, URZ ;  /* 0x000000403c3e7890 */ /* 0x000fd8000fffe0ff */
.L_x_47:
[----:B-1----:R-:W-:Y:S02]  /*5d90*/  USHF.L.U32 UR4, UR18, 0x1f, URZ ;  /* 0x0000001f12047899 */ /* 0x002fe400080006ff */
[----:B------:R-:W-:Y:S02]  /*5da0*/  USHF.L.U32 UR5, UR11, 0x1f, URZ ;  /* 0x0000001f0b057899 */ /* 0x000fe400080006ff */
[----:B------:R-:W-:Y:S02]  /*5db0*/  UIADD3 UR68, UPT, UPT, UR47, 0x18190, URZ ;  /* 0x000181902f447890 */ /* 0x000fe4000fffe0ff */
[----:B------:R-:W-:Y:S02]  /*5dc0*/  MOV R3, UR4 ;  /* 0x0000000400037c02 */ /* 0x000fe40008000f00 */
[----:B------:R-:W-:Y:S01]  /*5dd0*/  ULEA UR10, UR43, UR68, 0x3 ;  /* 0x000000442b0a7291 */ /* 0x000fe2000f8e18ff */
[----:B------:R-:W-:Y:S01]  /*5de0*/  MOV R4, UR5 ;  /* 0x0000000500047c02 */ /* 0x000fe20008000f00 */
[----:B------:R-:W1:Y:S02]  /*5df0*/  SYNCS.PHASECHK.TRANS64.TRYWAIT P0, [UR47+0x18210], R3 ;  /* 0x01821003ff0075a7 */ /* 0x000e64000800112f */
[----:B-1----:R-:W-:Y:S08]  /*5e00*/  @!P0 BRA `(.L_x_29) ;  /* 0x0000006800b88947 */ /* 0x002ff00003800000 */
.L_x_171:
[----:B------:R-:W1:Y:S01]  /*5e10*/  SYNCS.PHASECHK.TRANS64.TRYWAIT P0, [UR10], R4 ;  /* 0x00000004ff0075a7 */ /* 0x000e62000800110a */
[----:B------:R-:W-:-:S06]  /*5e20*/  USHF.L.U32 UR8, UR20, 0x1f, URZ ;  /* 0x0000001f14087899 */ /* 0x000fcc00080006ff */
[----:B------:R-:W-:Y:S01]  /*5e30*/  MOV R3, UR8 ;  /* 0x0000000800037c02 */ /* 0x000fe20008000f00 */
[----:B-1----:R-:W-:Y:S06]  /*5e40*/  @!P0 BRA `(.L_x_30) ;  /* 0x0000006800b88947 */ /* 0x002fec0003800000 */
.L_x_172:
[----:B------:R-:W1:Y:S01]  /*5e50*/  SYNCS.PHASECHK.TRANS64.TRYWAIT P0, [UR47+0x18290], R3 ;  /* 0x01829003ff0075a7 */ /* 0x000e62000800112f */
[----:B------:R-:W-:Y:S02]  /*5e60*/  ULEA UR5, UR43, UR47, 0xd ;  /* 0x0000002f2b057291 */ /* 0x000fe4000f8e68ff */
[----:B------:R-:W-:Y:S02]  /*5e70*/  USHF.L.U32 UR19, UR18, 0x1f, URZ ;  /* 0x0000001f12137899 */ /* 0x000fe400080006ff */
[----:B------:R-:W-:Y:S02]  /*5e80*/  UIADD3 UR4, UPT, UPT, UR5, 0x20, URZ ;  /* 0x0000002005047890 */ /* 0x000fe4000fffe0ff */
[----:B------:R-:W-:Y:S02]  /*5e90*/  USHF.R.U32.HI UR12, URZ, 0x4, UR5 ;  /* 0x00000004ff0c7899 */ /* 0x000fe40008011605 */
[----:B------:R-:W-:Y:S02]  /*5ea0*/  USHF.R.U32.HI UR14, URZ, 0x4, UR4 ;  /* 0x00000004ff0e7899 */ /* 0x000fe40008011604 */
[----:B------:R-:W-:-:S02]  /*5eb0*/  UIADD3 UR4, UPT, UPT, UR47, 0x18280, URZ ;  /* 0x000182802f047890 */ /* 0x000fc4000fffe0ff */
[----:B------:R-:W-:Y:S02]  /*5ec0*/  USGXT.U32 UR12, UR12, 0xe ;  /* 0x0000000e0c0c789a */ /* 0x000fe40008000000 */
[----:B------:R-:W-:Y:S01]  /*5ed0*/  USGXT.U32 UR14, UR14, 0xe ;  /* 0x0000000e0e0e789a */ /* 0x000fe20008000000 */
[----:B------:R-:W-:Y:S01]  /*5ee0*/  UMOV UR5, URZ ;  /* 0x000000ff00057c82 */ /* 0x000fe20008000000 */
[----:B------:R-:W-:Y:S02]  /*5ef0*/  ULOP3.LUT UR12, UR12, 0x2000000, URZ, 0xfc, !UPT ;  /* 0x020000000c0c7892 */ /* 0x000fe4000f8efcff */
[----:B------:R-:W-:Y:S01]  /*5f00*/  ULOP3.LUT UR14, UR14, 0x2000000, URZ, 0xfc, !UPT ;  /* 0x020000000e0e7892 */ /* 0x000fe2000f8efcff */
[----:B------:R-:W-:Y:S01]  /*5f10*/  UMOV UR6, 0x0 ;  /* 0x0000000000067882 */ /* 0x000fe20000000000 */
[----:B------:R-:W-:Y:S01]  /*5f20*/  UMOV UR7, 0x8200490 ;  /* 0x0820049000077882 */ /* 0x000fe20000000000 */
[----:B------:R-:W-:Y:S01]  /*5f30*/  UMOV UR30, 0x0 ;  /* 0x00000000001e7882 */ /* 0x000fe20000000000 */
[----:B------:R-:W-:Y:S01]  /*5f40*/  UMOV UR31, 0x8200490 ;  /* 0x08200490001f7882 */ /* 0x000fe20000000000 */
[----:B------:R-:W-:Y:S01]  /*5f50*/  UMOV UR9, UR4 ;  /* 0x0000000400097c82 */ /* 0x000fe20008000000 */
[----:B------:R-:W-:Y:S01]  /*5f60*/  UMOV UR13, 0x80000020 ;  /* 0x80000020000d7882 */ /* 0x000fe20000000000 */
[----:B------:R-:W-:Y:S01]  /*5f70*/  UMOV UR15, 0x80000020 ;  /* 0x80000020000f7882 */ /* 0x000fe20000000000 */
[----:B-1----:R-:W-:Y:S05]  /*5f80*/  @!P0 BRA `(.L_x_31) ;  /* 0x0000006800788947 */ /* 0x002fea0003800000 */
.L_x_173:
[----:B------:R1:W-:Y:S01]  /*5f90*/  UTCQMMA gdesc[UR22], gdesc[UR12], tmem[UR61], tmem[UR6], idesc[UR7], !UPT ;  /* 0x00ff060c160075ea */ /* 0x0003e2000f80033d */
[----:B------:R-:W-:Y:S01]  /*5fa0*/  MOV R3, UR19 ;  /* 0x0000001300037c02 */ /* 0x000fe20008000f00 */
[----:B------:R1:W-:Y:S01]  /*5fb0*/  UTCQMMA gdesc[UR24], gdesc[UR14], tmem[UR61], tmem[UR30], idesc[UR31], UPT ;  /* 0x00ff1e0e180075ea */ /* 0x0003e2000b80033d */
[----:B------:R1:W-:Y:S01]  /*5fc0*/  UTCBAR [UR9], URZ ;  /* 0x000000ff090073e9 */ /* 0x0003e200080000ff */
[----:B------:R-:W-:Y:S01]  /*5fd0*/  NOP ;  /* 0x0000000000007918 */ /* 0x000fe20000000000 */
[----:B------:R-:W2:Y:S01]  /*5fe0*/  SYNCS.PHASECHK.TRANS64.TRYWAIT P0, [UR47+0x18218], R3 ;  /* 0x01821803ff0075a7 */ /* 0x000ea2000800112f */
[----:B------:R-:W-:-:S06]  /*5ff0*/  USHF.L.U32 UR8, UR16, 0x1f, URZ ;  /* 0x0000001f10087899 */ /* 0x000fcc00080006ff */
[----:B------:R-:W-:Y:S01]  /*6000*/  MOV R4, UR8 ;  /* 0x0000000800047c02 */ /* 0x000fe20008000f00 */
[----:B-12---:R-:W-:Y:S06]  /*6010*/  @!P0 BRA `(.L_x_32) ;  /* 0x0000006800648947 */ /* 0x006fec0003800000 */
.L_x_174:
[----:B------:R-:W1:Y:S01]  /*6020*/  SYNCS.PHASECHK.TRANS64.TRYWAIT P0, [UR47+0x182b0], R4 ;  /* 0x0182b004ff0075a7 */ /* 0x000e62000800112f */
[----:B------:R-:W-:Y:S02]  /*6030*/  UIADD3 UR43, UPT, UPT, UR43, 0x1, URZ ;  /* 0x000000012b2b7890 */ /* 0x000fe4000fffe0ff */
[----:B------:R-:W-:Y:S02]  /*6040*/  UIADD3 UR6, UPT, UPT, UR47, 0x182a0, URZ ;  /* 0x000182a02f067890 */ /* 0x000fe4000fffe0ff */
[----:B------:R-:W-:Y:S02]  /*6050*/  UISETP.NE.AND UP0, UPT, UR43, 0x8, UPT ;  /* 0x000000082b00788c */ /* 0x000fe4000bf05270 */
[----:B------:R-:W-:Y:S02]  /*6060*/  UIADD3 UR10, UPT, UPT, UR10, 0x40, URZ ;  /* 0x000000400a0a7890 */ /* 0x000fe4000fffe0ff */
[----:B------:R-:W-:Y:S02]  /*6070*/  USEL UR45, URZ, 0x1, UP0 ;  /* 0x00000001ff2d7887 */ /* 0x000fe40008000000 */
[----:B------:R-:W-:-:S02]  /*6080*/  USEL UR66, UR43, URZ, UP0 ;  /* 0x000000ff2b427287 */ /* 0x000fc40008000000 */
[----:B------:R-:W-:Y:S01]  /*6090*/  ULOP3.LUT UR45, UR11, UR45, URZ, 0x3c, !UPT ;  /* 0x0000002d0b2d7292 */ /* 0x000fe2000f8e3cff */
[----:B------:R-:W-:Y:S02]  /*60a0*/  UMOV UR7, URZ ;  /* 0x000000ff00077c82 */ /* 0x000fe40008000000 */
[----:B------:R-:W-:Y:S01]  /*60b0*/  UMOV UR11, URZ ;  /* 0x000000ff000b7c82 */ /* 0x000fe20008000000 */
[----:B------:R-:W-:Y:S02]  /*60c0*/  ULEA UR21, UR66, UR68, 0x3 ;  /* 0x0000004442157291 */ /* 0x000fe4000f8e18ff */
[----:B------:R-:W-:Y:S01]  /*60d0*/  USHF.L.U32 UR19, UR45, 0x1f, URZ ;  /* 0x0000001f2d137899 */ /* 0x000fe200080006ff */
[----:B------:R-:W-:Y:S01]  /*60e0*/  UMOV UR30, 0x0 ;  /* 0x00000000001e7882 */ /* 0x000fe20000000000 */
[----:B------:R-:W-:Y:S01]  /*60f0*/  UMOV UR31, 0x8200490 ;  /* 0x08200490001f7882 */ /* 0x000fe20000000000 */
[----:B------:R-:W-:Y:S01]  /*6100*/  UMOV UR32, 0x0 ;  /* 0x0000000000207882 */ /* 0x000fe20000000000 */
[----:B------:R-:W-:Y:S01]  /*6110*/  UMOV UR33, 0x8200490 ;  /* 0x0820049000217882 */ /* 0x000fe20000000000 */
[----:B------:R-:W-:Y:S01]  /*6120*/  UMOV UR9, UR6 ;  /* 0x0000000600097c82 */ /* 0x000fe20008000000 */
[----:B------:R-:W-:Y:S01]  /*6130*/  UMOV UR10, UR10 ;  /* 0x0000000a000a7c82 */ /* 0x000fe20008000000 */
[----:B-1----:R-:W-:Y:S05]  /*6140*/  @!P0 BRA `(.L_x_33) ;  /* 0x0000006800288947 */ /* 0x002fea0003800000 */
.L_x_175:
[----:B------:R1:W-:Y:S01]  /*6150*/  UTCQMMA gdesc[UR26], gdesc[UR12], tmem[UR63], tmem[UR30], idesc[UR31], !UPT ;  /* 0x00ff1e0c1a0075ea */ /* 0x0003e2000f80033f */
[----:B------:R-:W-:Y:S01]  /*6160*/  MOV R3, UR19 ;  /* 0x0000001300037c02 */ /* 0x000fe20008000f00 */
[----:B------:R1:W-:Y:S01]  /*6170*/  UTCQMMA gdesc[UR28], gdesc[UR14], tmem[UR63], tmem[UR32], idesc[UR33], UPT ;  /* 0x00ff200e1c0075ea */ /* 0x0003e2000b80033f */
[----:B------:R1:W-:Y:S01]  /*6180*/  UTCBAR [UR9], URZ ;  /* 0x000000ff090073e9 */ /* 0x0003e200080000ff */
[----:B------:R1:W-:Y:S01]  /*6190*/  UTCBAR [UR10], URZ ;  /* 0x000000ff0a0073e9 */ /* 0x0003e200080000ff */
[----:B------:R-:W2:Y:S01]  /*61a0*/  SYNCS.PHASECHK.TRANS64.TRYWAIT P0, [UR21], R3 ;  /* 0x00000003ff0075a7 */ /* 0x000ea20008001115 */
[----:B------:R-:W-:-:S06]  /*61b0*/  USHF.L.U32 UR8, UR17, 0x1f, URZ ;  /* 0x0000001f11087899 */ /* 0x000fcc00080006ff */
[----:B------:R-:W-:Y:S01]  /*61c0*/  MOV R4, UR8 ;  /* 0x0000000800047c02 */ /* 0x000fe20008000f00 */
[----:B-12---:R-:W-:Y:S06]  /*61d0*/  @!P0 BRA `(.L_x_34) ;  /* 0x0000006800148947 */ /* 0x006fec0003800000 */
.L_x_176:
[----:B------:R-:W1:Y:S01]  /*61e0*/  SYNCS.PHASECHK.TRANS64.TRYWAIT P0, [UR47+0x18240], R4 ;  /* 0x01824004ff0075a7 */ /* 0x000e62000800112f */
[----:B------:R-:W-:-:S04]  /*61f0*/  ULOP3.LUT UR21, UR20, 0x1, URZ, 0x3c, !UPT ;  /* 0x0000000114157892 */ /* 0x000fc8000f8e3cff */
[----:B------:R-:W-:-:S06]  /*6200*/  USHF.L.U32 UR21, UR21, 0x1f, URZ ;  /* 0x0000001f15157899 */ /* 0x000fcc00080006ff */
[----:B------:R-:W-:Y:S01]  /*6210*/  MOV R3, UR21 ;  /* 0x0000001500037c02 */ /* 0x000fe20008000f00 */
[----:B-1----:R-:W-:Y:S06]  /*6220*/  @!P0 BRA `(.L_x_35) ;  /* 0x0000006800108947 */ /* 0x002fec0003800000 */
.L_x_177:
[----:B------:R-:W1:Y:S01]  /*6230*/  SYNCS.PHASECHK.TRANS64.TRYWAIT P0, [UR47+0x18290], R3 ;  /* 0x01829003ff0075a7 */ /* 0x000e62000800112f */
[----:B------:R-:W-:Y:S02]  /*6240*/  ULEA UR10, UR66, UR47, 0xd ;  /* 0x0000002f420a7291 */ /* 0x000fe4000f8e68ff */
[----:B------:R-:W-:Y:S02]  /*6250*/  UIADD3 UR8, UPT, UPT, UR47, 0x18230, URZ ;  /* 0x000182302f087890 */ /* 0x000fe4000fffe0ff */
[----:B------:R-:W-:Y:S02]  /*6260*/  UIADD3 UR9, UPT, UPT, UR10, 0x800, URZ ;  /* 0x000008000a097890 */ /* 0x000fe4000fffe0ff */
[----:B------:R-:W-:Y:S02]  /*6270*/  UIADD3 UR11, UPT, UPT, UR10, 0x1000, URZ ;  /* 0x000010000a0b7890 */ /* 0x000fe4000fffe0ff */
[----:B------:R-:W-:Y:S02]  /*6280*/  USHF.R.U32.HI UR54, URZ, 0x4, UR10 ;  /* 0x00000004ff367899 */ /* 0x000fe4000801160a */
[----:B------:R-:W-:-:S02]  /*6290*/  USHF.R.U32.HI UR11, URZ, 0x4, UR11 ;  /* 0x00000004ff0b7899 */ /* 0x000fc4000801160b */
[----:B------:R-:W-:Y:S02]  /*62a0*/  USHF.R.U32.HI UR9, URZ, 0x4, UR9 ;  /* 0x00000004ff097899 */ /* 0x000fe40008011609 */
[----:B------:R-:W-:Y:S02]  /*62b0*/  UIADD3 UR19, UPT, UPT, UR10, 0x1800, URZ ;  /* 0x000018000a137890 */ /* 0x000fe4000fffe0ff */
[----:B------:R-:W-:Y:S02]  /*62c0*/  USGXT.U32 UR54, UR54, 0xe ;  /* 0x0000000e3636789a */ /* 0x000fe40008000000 */
[----:B------:R-:W-:Y:S02]  /*62d0*/  USGXT.U32 UR44, UR11, 0xe ;  /* 0x0000000e0b2c789a */ /* 0x000fe40008000000 */
[----:B------:R-:W-:Y:S02]  /*62e0*/  USGXT.U32 UR42, UR9, 0xe ;  /* 0x0000000e092a789a */ /* 0x000fe40008000000 */
[----:B------:R-:W-:-:S02]  /*62f0*/  USHF.R.U32.HI UR19, URZ, 0x4, UR19 ;  /* 0x00000004ff137899 */ /* 0x000fc40008011613 */
[----:B------:R-:W-:Y:S02]  /*6300*/  ULOP3.LUT UR54, UR54, 0x2000000, URZ, 0xfc, !UPT ;  /* 0x0200000036367892 */ /* 0x000fe4000f8efcff */
[----:B------:R-:W-:Y:S02]  /*6310*/  ULOP3.LUT UR44, UR44, 0x2000000, URZ, 0xfc, !UPT ;  /* 0x020000002c2c7892 */ /* 0x000fe4000f8efcff */
[----:B------:R-:W-:Y:S02]  /*6320*/  ULOP3.LUT UR42, UR42, 0x2000000, URZ, 0xfc, !UPT ;  /* 0x020000002a2a7892 */ /* 0x000fe4000f8efcff */
[----:B------:R-:W-:Y:S01]  /*6330*/  USGXT.U32 UR40, UR19, 0xe ;  /* 0x0000000e1328789a */ /* 0x000fe20008000000 */
[----:B------:R-:W-:Y:S01]  /*6340*/  UMOV UR31, 0x80000020 ;  /* 0x80000020001f7882 */ /* 0x000fe20000000000 */
[----:B------:R-:W-:Y:S01]  /*6350*/  UMOV UR9, URZ ;  /* 0x000000ff00097c82 */ /* 0x000fe20008000000 */
[----:B------:R-:W-:Y:S01]  /*6360*/  UMOV UR34, 0x0 ;  /* 0x0000000000227882 */ /* 0x000fe20000000000 */
[----:B------:R-:W-:Y:S01]  /*6370*/  UMOV UR35, 0x8110490 ;  /* 0x0811049000237882 */ /* 0x000fe20000000000 */
[----:B------:R-:W-:Y:S01]  /*6380*/  UIADD3 UR55, UPT, UPT, UR61, 0x8, URZ ;  /* 0x000000083d377890 */ /* 0x000fe2000fffe0ff */
        /* <DEDUP_REMOVED lines=8> */
[----:B------:R-:W-:-:S02]  /*6410*/  UIADD3 UR43, UPT, UPT, UR66, 0x1, URZ ;  /* 0x00000001422b7890 */ /* 0x000fc4000fffe0ff */
[----:B------:R-:W-:Y:S01]  /*6420*/  ULOP3.LUT UR40, UR40, 0x2000000, URZ, 0xfc, !UPT ;  /* 0x0200000028287892 */ /* 0x000fe2000f8efcff */
[----:B------:R-:W-:Y:S01]  /*6430*/  UMOV UR58, UR8 ;  /* 0x00000008003a7c82 */ /* 0x000fe20008000000 */
[----:B------:R-:W-:Y:S01]  /*6440*/  UMOV UR30, UR54 ;  /* 0x00000036001e7c82 */ /* 0x000fe20008000000 */
[----:B------:R-:W-:Y:S01]  /*6450*/  UMOV UR36, UR42 ;  /* 0x0000002a00247c82 */ /* 0x000fe20008000000 */
[----:B------:R-:W-:Y:S01]  /*6460*/  UMOV UR37, UR31 ;  /* 0x0000001f00257c82 */ /* 0x000fe20008000000 */
[----:B------:R-:W-:Y:S01]  /*6470*/  UMOV UR38, UR44 ;  /* 0x0000002c00267c82 */ /* 0x000fe20008000000 */
[----:B------:R-:W-:Y:S01]  /*6480*/  UMOV UR39, UR31 ;  /* 0x0000001f00277c82 */ /* 0x000fe20008000000 */
[----:B------:R-:W-:Y:S01]  /*6490*/  UMOV UR41, UR31 ;  /* 0x0000001f00297c82 */ /* 0x000fe20008000000 */
[----:B-1----:R-:W-:Y:S05]  /*64a0*/  @!P0 BRA `(.L_x_36) ;  /* 0x0000006400808947 */ /* 0x002fea0003800000 */
.L_x_178:
[----:B------:R-:W-:Y:S01]  /*64b0*/  PLOP3.LUT P1, PT, PT, PT, UP1, 0x80, 0x8 ;  /* 0x000000000008781c */ /* 0x000fe20003f2f018 */
[----:B------:R-:W-:Y:S01]  /*64c0*/  UISETP.NE.AND UP0, UPT, UR43, 0x8, UPT ;  /* 0x000000082b00788c */ /* 0x000fe2000bf05270 */
[----:B------:R1:W-:Y:S01]  /*64d0*/  UTCQMMA tmem[UR61], gdesc[UR30], tmem[UR60], tmem[UR34], idesc[UR35], !UPT ;  /* 0x00ff221e3d0079ea */ /* 0x0003e2000f80033c */
[----:B------:R-:W-:Y:S01]  /*64e0*/  UIADD3 UR19, UPT, UPT, UR47, 0x181d0, URZ ;  /* 0x000181d02f137890 */ /* 0x000fe2000fffe0ff */
[----:B------:R-:W-:Y:S01]  /*64f0*/  IADD3 R5, PT, PT, R5, 0x4e, RZ ;  /* 0x0000004e05057810 */ /* 0x000fe20007ffe0ff */
[----:B------:R-:W-:Y:S01]  /*6500*/  USEL UR11, URZ, 0x1, UP0 ;  /* 0x00000001ff0b7887 */ /* 0x000fe20008000000 */
[----:B------:R1:W-:Y:S01]  /*6510*/  UTCQMMA tmem[UR55], gdesc[UR36], tmem[UR60], tmem[UR32], idesc[UR33], UPT ;  /* 0x00ff2024370079ea */ /* 0x0003e2000b80033c */
[----:B------:R1:W-:Y:S01]  /*6520*/  UTCQMMA tmem[UR56], gdesc[UR38], tmem[UR60], tmem[UR14], idesc[UR15], UPT ;  /* 0x00ff0e26380079ea */ /* 0x0003e2000b80033c */
[----:B------:R1:W-:Y:S01]  /*6530*/  UTCQMMA tmem[UR57], gdesc[UR40], tmem[UR60], tmem[UR12], idesc[UR13], UPT ;  /* 0x00ff0c28390079ea */ /* 0x0003e2000b80033c */
[----:B------:R-:W-:Y:S01]  /*6540*/  USEL UR43, UR43, URZ, UP0 ;  /* 0x000000ff2b2b7287 */ /* 0x000fe20008000000 */
[----:B------:R1:W-:Y:S01]  /*6550*/  UTCBAR [UR58], URZ ;  /* 0x000000ff3a0073e9 */ /* 0x0003e200080000ff */
[----:B------:R-:W-:Y:S01]  /*6560*/  ULOP3.LUT UR21, UR16, 0x1, URZ, 0x3c, !UPT ;  /* 0x0000000110157892 */ /* 0x000fe2000f8e3cff */
[----:B------:R-:W-:Y:S01]  /*6570*/  ISETP.GE.AND P0, PT, R5, UR51, PT ;  /* 0x0000003305007c0c */ /* 0x000fe2000bf06270 */
[----:B------:R-:W-:-:S02]  /*6580*/  ULEA UR66, UR66, UR19, 0x3 ;  /* 0x0000001342427291 */ /* 0x000fc4000f8e18ff */
[----:B------:R-:W-:Y:S02]  /*6590*/  ULOP3.LUT UR11, UR45, UR11, URZ, 0x3c, !UPT ;  /* 0x0000000b2d0b7292 */ /* 0x000fe4000f8e3cff */
[----:B------:R-:W-:Y:S01]  /*65a0*/  UPLOP3.LUT UP0, UPT, UPT, UPT, UPT, 0x40, 0x4 ;  /* 0x000000000004789c */ /* 0x000fe20003f0e870 */
[----:B------:R-:W-:Y:S10]  /*65b0*/  @!P1 BRA `(.L_x_37) ;  /* 0x0000000800809947 */ /* 0x000ff40003800000 */
[----:B------:R-:W-:-:S05]  /*65c0*/  UMOV UR65, UR64 ;  /* 0x0000004000417c82 */ /* 0x000fca0008000000 */
.L_x_44:
[----:B------:R-:W-:Y:S01]  /*65d0*/  USHF.L.U32 UR16, UR11, 0x1f, URZ ;  /* 0x0000001f0b107899 */ /* 0x000fe200080006ff */
[----:B------:R-:W-:Y:S01]  /*65e0*/  NOP ;  /* 0x0000000000007918 */ /* 0x000fe20000000000 */
[----:B-12---:R-:W-:-:S04]  /*65f0*/  ULEA UR13, UR43, UR68, 0x3 ;  /* 0x000000442b0d7291 */ /* 0x006fc8000f8e18ff */
[----:B------:R-:W-:Y:S01]  /*6600*/  MOV R3, UR16 ;  /* 0x0000001000037c02 */ /* 0x000fe20008000f00 */
[----:B------:R-:W-:Y:S02]  /*6610*/  ULEA UR14, UR43, UR47, 0xd ;  /* 0x0000002f2b0e7291 */ /* 0x000fe4000f8e68ff */
[----:B------:R-:W-:Y:S02]  /*6620*/  USHF.L.U32 UR38, UR17, 0x1f, URZ ;  /* 0x0000001f11267899 */ /* 0x000fe400080006ff */
[----:B------:R-:W-:Y:S02]  /*6630*/  UIADD3 UR12, UPT, UPT, UR14, 0x20, URZ ;  /* 0x000000200e0c7890 */ /* 0x000fe4000fffe0ff */
[----:B------:R-:W-:Y:S01]  /*6640*/  USHF.R.U32.HI UR32, URZ, 0x4, UR14 ;  /* 0x00000004ff207899 */ /* 0x000fe2000801160e */
[----:B------:R-:W1:Y:S01]  /*6650*/  SYNCS.PHASECHK.TRANS64.TRYWAIT P1, [UR13], R3 ;  /* 0x00000003ff0075a7 */ /* 0x000e62000802110d */
[----:B------:R-:W-:Y:S02]  /*6660*/  USHF.R.U32.HI UR12, URZ, 0x4, UR12 ;  /* 0x00000004ff0c7899 */ /* 0x000fe4000801160c */
[----:B------:R-:W-:-:S02]  /*6670*/  USGXT.U32 UR32, UR32, 0xe ;  /* 0x0000000e2020789a */ /* 0x000fc40008000000 */
[----:B------:R-:W-:Y:S02]  /*6680*/  USGXT.U32 UR12, UR12, 0xe ;  /* 0x0000000e0c0c789a */ /* 0x000fe40008000000 */
        /* <DEDUP_REMOVED lines=8> */
[----:B-1----:R-:W-:Y:S05]  /*6710*/  @!P1 BRA `(.L_x_38) ;  /* 0x0000006000f49947 */ /* 0x002fea0003800000 */
.L_x_179:
[----:B------:R-:W-:Y:S01]  /*6720*/  UMOV UR35, 0x80000020 ;  /* 0x8000002000237882 */ /* 0x000fe20000000000 */
[----:B------:R-:W-:Y:S01]  /*6730*/  MOV R3, UR38 ;  /* 0x0000002600037c02 */ /* 0x000fe20008000f00 */
[----:B------:R1:W-:Y:S01]  /*6740*/  UTCQMMA gdesc[UR22], gdesc[UR32], tmem[UR61], tmem[UR14], idesc[UR15], !UPT ;  /* 0x00ff0e20160075ea */ /* 0x0003e2000f80033d */
[----:B------:R1:W-:Y:S01]  /*6750*/  UTCQMMA gdesc[UR24], gdesc[UR34], tmem[UR61], tmem[UR36], idesc[UR37], UPT ;  /* 0x00ff2422180075ea */ /* 0x0003e2000b80033d */
[----:B------:R1:W-:Y:S01]  /*6760*/  UTCBAR [UR12], URZ ;  /* 0x000000ff0c0073e9 */ /* 0x0003e200080000ff */
[----:B------:R-:W2:Y:S01]  /*6770*/  SYNCS.PHASECHK.TRANS64.TRYWAIT P1, [UR47+0x18248], R3 ;  /* 0x01824803ff0075a7 */ /* 0x000ea2000802112f */
[----:B------:R-:W-:Y:S02]  /*6780*/  UMOV UR16, UR21 ;  /* 0x0000001500107c82 */ /* 0x000fe40008000000 */
[----:B------:R-:W-:-:S06]  /*6790*/  USHF.L.U32 UR21, UR16, 0x1f, URZ ;  /* 0x0000001f10157899 */ /* 0x000fcc00080006ff */
[----:B------:R-:W-:Y:S01]  /*67a0*/  MOV R4, UR21 ;  /* 0x0000001500047c02 */ /* 0x000fe20008000f00 */
[----:B-12---:R-:W-:Y:S06]  /*67b0*/  @!P1 BRA `(.L_x_39) ;  /* 0x0000006000dc9947 */ /* 0x006fec0003800000 */
.L_x_180:
[----:B------:R-:W1:Y:S01]  /*67c0*/  SYNCS.PHASECHK.TRANS64.TRYWAIT P1, [UR47+0x182b0], R4 ;  /* 0x0182b004ff0075a7 */ /* 0x000e62000802112f */
[----:B------:R-:W-:Y:S02]  /*67d0*/  UIADD3 UR14, UPT, UPT, UR10, 0x800, URZ ;  /* 0x000008000a0e7890 */ /* 0x000fe4000fffe0ff */
[----:B------:R-:W-:Y:S02]  /*67e0*/  UIADD3 UR43, UPT, UPT, UR43, 0x1, URZ ;  /* 0x000000012b2b7890 */ /* 0x000fe4000fffe0ff */
[----:B------:R-:W-:Y:S02]  /*67f0*/  USHF.R.U32.HI UR45, URZ, 0x4, UR10 ;  /* 0x00000004ff2d7899 */ /* 0x000fe4000801160a */
[----:B------:R-:W-:Y:S02]  /*6800*/  UIADD3 UR42, UPT, UPT, UR10, 0x1000, URZ ;  /* 0x000010000a2a7890 */ /* 0x000fe4000fffe0ff */
[----:B------:R-:W-:Y:S02]  /*6810*/  UIADD3 UR44, UPT, UPT, UR10, 0x1800, URZ ;  /* 0x000018000a2c7890 */ /* 0x000fe4000fffe0ff */
[----:B------:R-:W-:-:S02]  /*6820*/  UIADD3 UR10, UPT, UPT, UR13, 0x40, URZ ;  /* 0x000000400d0a7890 */ /* 0x000fc4000fffe0ff */
[----:B------:R-:W-:Y:S02]  /*6830*/  UISETP.NE.AND UP3, UPT, UR43, 0x8, UPT ;  /* 0x000000082b00788c */ /* 0x000fe4000bf65270 */
[----:B------:R-:W-:Y:S01]  /*6840*/  USHF.R.U32.HI UR13, URZ, 0x4, UR14 ;  /* 0x00000004ff0d7899 */ /* 0x000fe2000801160e */
[----:B------:R-:W-:Y:S02]  /*6850*/  UMOV UR15, URZ ;  /* 0x000000ff000f7c82 */ /* 0x000fe40008000000 */
[----:B------:R-:W-:Y:S01]  /*6860*/  UMOV UR14, UR66 ;  /* 0x00000042000e7c82 */ /* 0x000fe20008000000 */
[----:B------:R-:W-:Y:S02]  /*6870*/  UIADD3 UR12, UPT, UPT, UR47, 0x18238, URZ ;  /* 0x000182382f0c7890 */ /* 0x000fe4000fffe0ff */
[----:B------:R-:W-:Y:S02]  /*6880*/  USHF.R.U32.HI UR42, URZ, 0x4, UR42 ;  /* 0x00000004ff2a7899 */ /* 0x000fe4000801162a */
[----:B------:R-:W-:Y:S01]  /*6890*/  USHF.R.U32.HI UR44, URZ, 0x4, UR44 ;  /* 0x00000004ff2c7899 */ /* 0x000fe2000801162c */
[----:B------:R-:W-:Y:S01]  /*68a0*/  UMOV UR73, UR14 ;  /* 0x0000000e00497c82 */ /* 0x000fe20008000000 */
[----:B------:R-:W-:-:S02]  /*68b0*/  USEL UR74, URZ, 0x1, UP3 ;  /* 0x00000001ff4a7887 */ /* 0x000fc40009800000 */
[----:B------:R-:W-:Y:S02]  /*68c0*/  USGXT.U32 UR45, UR45, 0xe ;  /* 0x0000000e2d2d789a */ /* 0x000fe40008000000 */
[----:B------:R-:W-:Y:S02]  /*68d0*/  USGXT.U32 UR15, UR13, 0xe ;  /* 0x0000000e0d0f789a */ /* 0x000fe40008000000 */
[----:B------:R-:W-:Y:S02]  /*68e0*/  USEL UR66, UR43, URZ, UP3 ;  /* 0x000000ff2b427287 */ /* 0x000fe40009800000 */
[----:B------:R-:W-:Y:S01]  /*68f0*/  USGXT.U32 UR42, UR42, 0xe ;  /* 0x0000000e2a2a789a */ /* 0x000fe20008000000 */
[----:B------:R-:W-:Y:S01]  /*6900*/  UMOV UR13, URZ ;  /* 0x000000ff000d7c82 */ /* 0x000fe20008000000 */
[----:B------:R-:W-:Y:S02]  /*6910*/  USGXT.U32 UR44, UR44, 0xe ;  /* 0x0000000e2c2c789a */ /* 0x000fe40008000000 */
[----:B------:R-:W-:Y:S01]  /*6920*/  ULOP3.LUT UR74, UR11, UR74, URZ, 0x3c, !UPT ;  /* 0x0000004a0b4a7292 */ /* 0x000fe2000f8e3cff */
[----:B------:R-:W-:-:S02]  /*6930*/  UMOV UR75, UR12 ;  /* 0x0000000c004b7c82 */ /* 0x000fc40008000000 */
[----:B------:R-:W-:Y:S01]  /*6940*/  UMOV UR11, URZ ;  /* 0x000000ff000b7c82 */ /* 0x000fe20008000000 */
[----:B------:R-:W-:Y:S02]  /*6950*/  ULOP3.LUT UR14, UR45, 0x2000000, URZ, 0xfc, !UPT ;  /* 0x020000002d0e7892 */ /* 0x000fe4000f8efcff */
[----:B------:R-:W-:Y:S01]  /*6960*/  ULOP3.LUT UR12, UR15, 0x2000000, URZ, 0xfc, !UPT ;  /* 0x020000000f0c7892 */ /* 0x000fe2000f8efcff */
        /* <DEDUP_REMOVED lines=11> */
[----:B------:R-:W-:Y:S01]  /*6a20*/  UMOV UR38, 0x0 ;  /* 0x0000000000267882 */ /* 0x000fe20000000000 */
[----:B------:R-:W-:Y:S01]  /*6a30*/  UMOV UR39, 0x8200490 ;  /* 0x0820049000277882 */ /* 0x000fe20000000000 */
[----:B------:R-:W-:Y:S01]  /*6a40*/  UMOV UR40, 0x0 ;  /* 0x0000000000287882 */ /* 0x000fe20000000000 */
[----:B------:R-:W-:Y:S01]  /*6a50*/  UMOV UR41, 0x8200490 ;  /* 0x0820049000297882 */ /* 0x000fe20000000000 */
[----:B------:R-:W-:Y:S01]  /*6a60*/  UMOV UR72, UR6 ;  /* 0x0000000600487c82 */ /* 0x000fe20008000000 */
[----:B------:R-:W-:-:S02]  /*6a70*/  ULOP3.LUT UR42, UR42, 0x2000000, URZ, 0xfc, !UPT ;  /* 0x020000002a2a7892 */ /* 0x000fc4000f8efcff */
[----:B------:R-:W-:Y:S02]  /*6a80*/  ULOP3.LUT UR44, UR44, 0x2000000, URZ, 0xfc, !UPT ;  /* 0x020000002c2c7892 */ /* 0x000fe4000f8efcff */
[----:B------:R-:W-:Y:S02]  /*6a90*/  ULEA UR77, UR66, UR68, 0x3 ;  /* 0x00000044424d7291 */ /* 0x000fe4000f8e18ff */
[----:B------:R-:W-:Y:S01]  /*6aa0*/  USHF.L.U32 UR76, UR74, 0x1f, URZ ;  /* 0x0000001f4a4c7899 */ /* 0x000fe200080006ff */
[----:B------:R-:W-:Y:S01]  /*6ab0*/  UMOV UR15, 0x80000020 ;  /* 0x80000020000f7882 */ /* 0x000fe20000000000 */
[----:B------:R-:W-:Y:S01]  /*6ac0*/  UMOV UR11, UR10 ;  /* 0x0000000a000b7c82 */ /* 0x000fe20008000000 */
[----:B------:R-:W-:Y:S01]  /*6ad0*/  UMOV UR13, 0x80000020 ;  /* 0x80000020000d7882 */ /* 0x000fe20000000000 */
[----:B------:R-:W-:Y:S01]  /*6ae0*/  UMOV UR43, 0x80000020 ;  /* 0x80000020002b7882 */ /* 0x000fe20000000000 */
[----:B------:R-:W-:Y:S01]  /*6af0*/  UMOV UR45, 0x80000020 ;  /* 0x80000020002d7882 */ /* 0x000fe20000000000 */
[----:B-1----:R-:W-:Y:S06]  /*6b00*/  @!P1 BRA `(.L_x_40) ;  /* 0x0000006000189947 */ /* 0x002fec0003800000 */
.L_x_181:
[----:B------:R1:W-:Y:S01]  /*6b10*/  UTCQMMA tmem[UR63], gdesc[UR14], tmem[UR62], tmem[UR54], idesc[UR55], UP0 ;  /* 0x00ff360e3f0079ea */ /* 0x0003e2000800033e */
[----:B------:R1:W-:Y:S01]  /*6b20*/  UTCQMMA tmem[UR71], gdesc[UR12], tmem[UR62], tmem[UR56], idesc[UR57], UPT ;  /* 0x00ff380c470079ea */ /* 0x0003e2000b80033e */
[----:B------:R1:W-:Y:S01]  /*6b30*/  UTCQMMA tmem[UR70], gdesc[UR42], tmem[UR62], tmem[UR58], idesc[UR59], UPT ;  /* 0x00ff3a2a460079ea */ /* 0x0003e2000b80033e */
[----:B------:R1:W-:Y:S01]  /*6b40*/  UTCQMMA tmem[UR69], gdesc[UR44], tmem[UR62], tmem[UR36], idesc[UR37], UPT ;  /* 0x00ff242c450079ea */ /* 0x0003e2000b80033e */
[----:B------:R1:W-:Y:S01]  /*6b50*/  UTCBAR [UR75], URZ ;  /* 0x000000ff4b0073e9 */ /* 0x0003e200080000ff */
[----:B------:R1:W-:Y:S01]  /*6b60*/  UTCBAR [UR73], URZ ;  /* 0x000000ff490073e9 */ /* 0x0003e200080000ff */
[----:B------:R1:W-:Y:S01]  /*6b70*/  UTCQMMA gdesc[UR26], gdesc[UR32], tmem[UR63], tmem[UR38], idesc[UR39], !UPT ;  /* 0x00ff26201a0075ea */ /* 0x0003e2000f80033f */
[----:B------:R1:W-:Y:S01]  /*6b80*/  UTCQMMA gdesc[UR28], gdesc[UR34], tmem[UR63], tmem[UR40], idesc[UR41], UPT ;  /* 0x00ff28221c0075ea */ /* 0x0003e2000b80033f */
[----:B------:R-:W-:Y:S01]  /*6b90*/  MOV R3, UR76 ;  /* 0x0000004c00037c02 */ /* 0x000fe20008000f00 */
[----:B------:R1:W-:Y:S01]  /*6ba0*/  UTCBAR [UR72], URZ ;  /* 0x000000ff480073e9 */ /* 0x0003e200080000ff */
[----:B------:R1:W-:Y:S01]  /*6bb0*/  UTCBAR [UR11], URZ ;  /* 0x000000ff0b0073e9 */ /* 0x0003e200080000ff */
[----:B------:R-:W-:Y:S01]  /*6bc0*/  NOP ;  /* 0x0000000000007918 */ /* 0x000fe20000000000 */
[----:B------:R-:W2:Y:S01]  /*6bd0*/  SYNCS.PHASECHK.TRANS64.TRYWAIT P1, [UR77], R3 ;  /* 0x00000003ff0075a7 */ /* 0x000ea2000802114d */
[----:B------:R-:W-:-:S04]  /*6be0*/  ULOP3.LUT UR17, UR17, 0x1, URZ, 0x3c, !UPT ;  /* 0x0000000111117892 */ /* 0x000fc8000f8e3cff */
[----:B------:R-:W-:-:S06]  /*6bf0*/  USHF.L.U32 UR10, UR17, 0x1f, URZ ;  /* 0x0000001f110a7899 */ /* 0x000fcc00080006ff */
[----:B------:R-:W-:Y:S01]  /*6c00*/  MOV R4, UR10 ;  /* 0x0000000a00047c02 */ /* 0x000fe20008000f00 */
[----:B-12---:R-:W-:Y:S06]  /*6c10*/  @!P1 BRA `(.L_x_41) ;  /* 0x0000005c00e49947 */ /* 0x006fec0003800000 */
.L_x_182:
[----:B------:R-:W1:Y:S01]  /*6c20*/  SYNCS.PHASECHK.TRANS64.TRYWAIT P1, [UR47+0x18240], R4 ;  /* 0x01824004ff0075a7 */ /* 0x000e62000802112f */
[----:B------:R-:W-:-:S06]  /*6c30*/  USHF.L.U32 UR12, UR20, 0x1f, URZ ;  /* 0x0000001f140c7899 */ /* 0x000fcc00080006ff */
[----:B------:R-:W-:Y:S01]  /*6c40*/  MOV R3, UR12 ;  /* 0x0000000c00037c02 */ /* 0x000fe20008000f00 */
[----:B-1----:R-:W-:Y:S06]  /*6c50*/  @!P1 BRA `(.L_x_42) ;  /* 0x0000005c00e49947 */ /* 0x002fec0003800000 */
.L_x_183:
[----:B------:R-:W1:Y:S01]  /*6c60*/  SYNCS.PHASECHK.TRANS64.TRYWAIT P1, [UR47+0x18290], R3 ;  /* 0x01829003ff0075a7 */ /* 0x000e62000802112f */
[----:B------:R-:W-:Y:S02]  /*6c70*/  UIADD3 UR43, UPT, UPT, UR66, 0x1, URZ ;  /* 0x00000001422b7890 */ /* 0x000fe4000fffe0ff */
[----:B------:R-:W-:Y:S02]  /*6c80*/  UIADD3 UR65, UPT, UPT, UR65, -0x1, URZ ;  /* 0xffffffff41417890 */ /* 0x000fe4000fffe0ff */
[----:B------:R-:W-:Y:S02]  /*6c90*/  UISETP.NE.AND UP0, UPT, UR43, 0x8, UPT ;  /* 0x000000082b00788c */ /* 0x000fe4000bf05270 */
[----:B------:R-:W-:Y:S02]  /*6ca0*/  ULEA UR10, UR66, UR47, 0xd ;  /* 0x0000002f420a7291 */ /* 0x000fe4000f8e68ff */
[----:B------:R-:W-:Y:S01]  /*6cb0*/  USEL UR11, URZ, 0x1, UP0 ;  /* 0x00000001ff0b7887 */ /* 0x000fe20008000000 */
[----:B------:R-:W-:Y:S01]  /*6cc0*/  ISETP.NE.AND P2, PT, RZ, UR65, PT ;  /* 0x00000041ff007c0c */ /* 0x000fe2000bf45270 */
[----:B------:R-:W-:-:S02]  /*6cd0*/  USEL UR43, UR43, URZ, UP0 ;  /* 0x000000ff2b2b7287 */ /* 0x000fc40008000000 */
[----:B------:R-:W-:Y:S01]  /*6ce0*/  ULOP3.LUT UR11, UR74, UR11, URZ, 0x3c, !UPT ;  /* 0x0000000b4a0b7292 */ /* 0x000fe2000f8e3cff */
[----:B-1----:R-:W-:Y:S11]  /*6cf0*/  @!P1 BRA `(.L_x_43) ;  /* 0x0000005c00cc9947 */ /* 0x002ff60003800000 */
.L_x_184:
[----:B------:R-:W-:Y:S02]  /*6d00*/  UIADD3 UR21, UPT, UPT, UR10, 0x800, URZ ;  /* 0x000008000a157890 */ /* 0x000fe4000fffe0ff */
[----:B------:R-:W-:Y:S02]  /*6d10*/  UIADD3 UR36, UPT, UPT, UR10, 0x1000, URZ ;  /* 0x000010000a247890 */ /* 0x000fe4000fffe0ff */
[----:B------:R-:W-:Y:S02]  /*6d20*/  USHF.R.U32.HI UR54, URZ, 0x4, UR10 ;  /* 0x00000004ff367899 */ /* 0x000fe4000801160a */
[----:B------:R-:W-:Y:S02]  /*6d30*/  UIADD3 UR37, UPT, UPT, UR10, 0x1800, URZ ;  /* 0x000018000a257890 */ /* 0x000fe4000fffe0ff */
[----:B------:R-:W-:Y:S02]  /*6d40*/  USHF.R.U32.HI UR21, URZ, 0x4, UR21 ;  /* 0x00000004ff157899 */ /* 0x000fe40008011615 */
[----:B------:R-:W-:-:S02]  /*6d50*/  USHF.R.U32.HI UR36, URZ, 0x4, UR36 ;  /* 0x00000004ff247899 */ /* 0x000fc40008011624 */
[----:B------:R-:W-:Y:S02]  /*6d60*/  USGXT.U32 UR54, UR54, 0xe ;  /* 0x0000000e3636789a */ /* 0x000fe40008000000 */
[----:B------:R-:W-:Y:S02]  /*6d70*/  USHF.R.U32.HI UR37, URZ, 0x4, UR37 ;  /* 0x00000004ff257899 */ /* 0x000fe40008011625 */
[----:B------:R-:W-:Y:S02]  /*6d80*/  USGXT.U32 UR42, UR21, 0xe ;  /* 0x0000000e152a789a */ /* 0x000fe40008000000 */
[----:B------:R-:W-:Y:S02]  /*6d90*/  USGXT.U32 UR44, UR36, 0xe ;  /* 0x0000000e242c789a */ /* 0x000fe40008000000 */
[----:B------:R-:W-:Y:S02]  /*6da0*/  ULOP3.LUT UR54, UR54, 0x2000000, URZ, 0xfc, !UPT ;  /* 0x0200000036367892 */ /* 0x000fe4000f8efcff */
[----:B------:R-:W-:-:S02]  /*6db0*/  USGXT.U32 UR40, UR37, 0xe ;  /* 0x0000000e2528789a */ /* 0x000fc40008000000 */
[----:B------:R-:W-:Y:S02]  /*6dc0*/  UIADD3 UR55, UPT, UPT, UR61, 0x8, URZ ;  /* 0x000000083d377890 */ /* 0x000fe4000fffe0ff */
[----:B------:R-:W-:Y:S02]  /*6dd0*/  ULOP3.LUT UR42, UR42, 0x2000000, URZ, 0xfc, !UPT ;  /* 0x020000002a2a7892 */ /* 0x000fe4000f8efcff */
[----:B------:R-:W-:Y:S02]  /*6de0*/  UIADD3 UR45, UPT, UPT, UR61, 0x10, URZ ;  /* 0x000000103d2d7890 */ /* 0x000fe4000fffe0ff */
[----:B------:R-:W-:Y:S02]  /*6df0*/  ULOP3.LUT UR44, UR44, 0x2000000, URZ, 0xfc, !UPT ;  /* 0x020000002c2c7892 */ /* 0x000fe4000f8efcff */
[----:B------:R-:W-:Y:S02]  /*6e00*/  UIADD3 UR41, UPT, UPT, UR61, 0x18, URZ ;  /* 0x000000183d297890 */ /* 0x000fe4000fffe0ff */
[----:B------:R-:W-:Y:S01]  /*6e10*/  ULOP3.LUT UR40, UR40, 0x2000000, URZ, 0xfc, !UPT ;  /* 0x0200000028287892 */ /* 0x000fe2000f8efcff */
[----:B------:R-:W-:Y:S01]  /*6e20*/  UMOV UR34, 0x0 ;  /* 0x0000000000227882 */ /* 0x000fe20000000000 */
[----:B------:R-:W-:Y:S01]  /*6e30*/  UMOV UR35, 0x8110490 ;  /* 0x0811049000237882 */ /* 0x000fe20000000000 */
[----:B------:R-:W-:Y:S01]  /*6e40*/  UMOV UR36, UR54 ;  /* 0x0000003600247c82 */ /* 0x000fe20008000000 */
[----:B------:R-:W-:Y:S01]  /*6e50*/  UMOV UR37, UR31 ;  /* 0x0000001f00257c82 */ /* 0x000fe20008000000 */
[----:B------:R-:W-:Y:S01]  /*6e60*/  UMOV UR12, 0x0 ;  /* 0x00000000000c7882 */ /* 0x000fe20000000000 */
[----:B------:R1:W-:Y:S01]  /*6e70*/  UTCQMMA tmem[UR61], gdesc[UR36], tmem[UR60], tmem[UR34], idesc[UR35], UPT ;  /* 0x00ff22243d0079ea */ /* 0x0003e2000b80033c */
[----:B------:R-:W-:Y:S01]  /*6e80*/  UMOV UR13, 0x8110490 ;  /* 0x08110490000d7882 */ /* 0x000fe20000000000 */
[----:B------:R-:W-:Y:S01]  /*6e90*/  UMOV UR14, 0x0 ;  /* 0x00000000000e7882 */ /* 0x000fe20000000000 */
[----:B------:R-:W-:Y:S01]  /*6ea0*/  UMOV UR15, 0x8110490 ;  /* 0x08110490000f7882 */ /* 0x000fe20000000000 */
[----:B------:R-:W-:Y:S01]  /*6eb0*/  UMOV UR32, 0x0 ;  /* 0x0000000000207882 */ /* 0x000fe20000000000 */
[----:B------:R-:W-:Y:S01]  /*6ec0*/  UMOV UR33, 0x8110490 ;  /* 0x0811049000217882 */ /* 0x000fe20000000000 */
[----:B------:R-:W-:Y:S01]  /*6ed0*/  UMOV UR38, UR40 ;  /* 0x0000002800267c82 */ /* 0x000fe20008000000 */
[----:B------:R-:W-:Y:S01]  /*6ee0*/  UMOV UR39, UR31 ;  /* 0x0000001f00277c82 */ /* 0x000fe20008000000 */
[----:B------:R-:W-:Y:S01]  /*6ef0*/  UMOV UR56, UR8 ;  /* 0x0000000800387c82 */ /* 0x000fe20008000000 */
[----:B------:R-:W-:Y:S01]  /*6f00*/  ULOP3.LUT UR20, UR20, 0x1, URZ, 0x3c, !UPT ;  /* 0x0000000114147892 */ /* 0x000fe2000f8e3cff */
[----:B-1----:R-:W-:Y:S01]  /*6f10*/  UMOV UR34, UR42 ;  /* 0x0000002a00227c82 */ /* 0x002fe20008000000 */
[----:B------:R-:W-:Y:S01]  /*6f20*/  UMOV UR35, UR31 ;  /* 0x0000001f00237c82 */ /* 0x000fe20008000000 */
[----:B------:R-:W-:Y:S01]  /*6f30*/  UMOV UR36, UR44 ;  /* 0x0000002c00247c82 */ /* 0x000fe20008000000 */
[----:B------:R2:W-:Y:S01]  /*6f40*/  UTCQMMA tmem[UR55], gdesc[UR34], tmem[UR60], tmem[UR12], idesc[UR13], UPT ;  /* 0x00ff0c22370079ea */ /* 0x0005e2000b80033c */
[----:B------:R2:W-:Y:S01]  /*6f50*/  UTCQMMA tmem[UR45], gdesc[UR36], tmem[UR60], tmem[UR14], idesc[UR15], UPT ;  /* 0x00ff0e242d0079ea */ /* 0x0005e2000b80033c */
[----:B------:R2:W-:Y:S01]  /*6f60*/  UTCQMMA tmem[UR41], gdesc[UR38], tmem[UR60], tmem[UR32], idesc[UR33], UPT ;  /* 0x00ff2026290079ea */ /* 0x0005e2000b80033c */
[----:B------:R2:W-:Y:S01]  /*6f70*/  UTCBAR [UR56], URZ ;  /* 0x000000ff380073e9 */ /* 0x0005e200080000ff */
[----:B------:R-:W-:-:S02]  /*6f80*/  ULEA UR66, UR66, UR19, 0x3 ;  /* 0x0000001342427291 */ /* 0x000fc4000f8e18ff */
[----:B------:R-:W-:Y:S02]  /*6f90*/  ULOP3.LUT UR21, UR16, 0x1, URZ, 0x3c, !UPT ;  /* 0x0000000110157892 */ /* 0x000fe4000f8e3cff */
[----:B------:R-:W-:Y:S01]  /*6fa0*/  UPLOP3.LUT UP0, UPT, UPT, UPT, UPT, 0x80, 0x8 ;  /* 0x000000000008789c */ /* 0x000fe20003f0f070 */
[----:B------:R-:W-:Y:S10]  /*6fb0*/  @P2 BRA `(.L_x_44) ;  /* 0xfffffff400842947 */ /* 0x000ff4000383ffff */
.L_x_37:
[----:B------:R-:W-:Y:S02]  /*6fc0*/  UIADD3 UR8, UPT, UPT, UR47, 0x18220, URZ ;  /* 0x000182202f087890 */ /* 0x000fe4000fffe0ff */
[----:B-12---:R-:W-:Y:S02]  /*6fd0*/  UIADD3 UR12, UPT, UPT, UR47, 0x18228, URZ ;  /* 0x000182282f0c7890 */ /* 0x006fe4000fffe0ff */
[----:B------:R-:W-:Y:S01]  /*6fe0*/  USHF.L.U32 UR10, UR17, 0x1f, URZ ;  /* 0x0000001f110a7899 */ /* 0x000fe200080006ff */
[----:B------:R-:W-:Y:S01]  /*6ff0*/  UMOV UR9, URZ ;  /* 0x000000ff00097c82 */ /* 0x000fe20008000000 */
[----:B------:R-:W-:Y:S01]  /*7000*/  UMOV UR13, URZ ;  /* 0x000000ff000d7c82 */ /* 0x000fe20008000000 */
[----:B------:R-:W-:Y:S02]  /*7010*/  UMOV UR9, UR8 ;  /* 0x0000000800097c82 */ /* 0x000fe40008000000 */
[----:B------:R-:W-:Y:S01]  /*7020*/  UMOV UR12, UR12 ;  /* 0x0000000c000c7c82 */ /* 0x000fe20008000000 */
[----:B------:R-:W-:Y:S01]  /*7030*/  MOV R3, UR10 ;  /* 0x0000000a00037c02 */ /* 0x000fe20008000f00 */
[----:B------:R1:W-:Y:S01]  /*7040*/  UTCBAR [UR9], URZ ;  /* 0x000000ff090073e9 */ /* 0x0003e200080000ff */
[----:B------:R-:W-:Y:S01]  /*7050*/  NOP ;  /* 0x0000000000007918 */ /* 0x000fe20000000000 */
[----:B------:R1:W-:Y:S01]  /*7060*/  UTCBAR [UR12], URZ ;  /* 0x000000ff0c0073e9 */ /* 0x0003e200080000ff */
[----:B------:R-:W2:Y:S01]  /*7070*/  SYNCS.PHASECHK.TRANS64.TRYWAIT P1, [UR47+0x18248], R3 ;  /* 0x01824803ff0075a7 */ /* 0x000ea2000802112f */
[----:B------:R-:W-:-:S06]  /*7080*/  USHF.L.U32 UR8, UR21, 0x1f, URZ ;  /* 0x0000001f15087899 */ /* 0x000fcc00080006ff */
[----:B------:R-:W-:Y:S01]  /*7090*/  MOV R4, UR8 ;  /* 0x0000000800047c02 */ /* 0x000fe20008000f00 */
[----:B-12---:R-:W-:Y:S06]  /*70a0*/  @!P1 BRA `(.L_x_45) ;  /* 0x0000005800f09947 */ /* 0x006fec0003800000 */
.L_x_185:
[----:B------:R-:W1:Y:S01]  /*70b0*/  SYNCS.PHASECHK.TRANS64.TRYWAIT P1, [UR47+0x182b0], R4 ;  /* 0x0182b004ff0075a7 */ /* 0x000e62000802112f */
[----:B------:R-:W2:Y:S01]  /*70c0*/  LDCU UR9, c[0x0][0x398] ;  /* 0x00007300ff0977ac */ /* 0x000ea20008000800 */
[----:B------:R-:W-:Y:S02]  /*70d0*/  ULOP3.LUT UR18, UR18, 0x1, URZ, 0x3c, !UPT ;  /* 0x0000000112127892 */ /* 0x000fe4000f8e3cff */
[----:B------:R-:W-:Y:S01]  /*70e0*/  ULOP3.LUT UR17, UR17, 0x1, URZ, 0x3c, !UPT ;  /* 0x0000000111117892 */ /* 0x000fe2000f8e3cff */
[----:B------:R-:W-:Y:S01]  /*70f0*/  UMOV UR55, UR31 ;  /* 0x0000001f00377c82 */ /* 0x000fe20008000000 */
[----:B------:R-:W-:Y:S01]  /*7100*/  UMOV UR14, UR42 ;  /* 0x0000002a000e7c82 */ /* 0x000fe20008000000 */
[----:B------:R-:W-:Y:S01]  /*7110*/  UMOV UR15, UR31 ;  /* 0x0000001f000f7c82 */ /* 0x000fe20008000000 */
[----:B------:R-:W-:Y:S01]  /*7120*/  UMOV UR45, UR31 ;  /* 0x0000001f002d7c82 */ /* 0x000fe20008000000 */
[----:B------:R-:W-:Y:S01]  /*7130*/  UMOV UR41, UR31 ;  /* 0x0000001f00297c82 */ /* 0x000fe20008000000 */
[----:B--2---:R-:W-:Y:S01]  /*7140*/  UISETP.GT.AND UP0, UPT, UR9, 0xff, UPT ;  /* 0x000000ff0900788c */ /* 0x004fe2000bf04270 */
[----:B-1----:R-:W-:Y:S10]  /*7150*/  @!P1 BRA `(.L_x_46) ;  /* 0x0000005800d49947 */ /* 0x002ff40003800000 */
.L_x_186:
[----:B------:R-:W-:Y:S02]  /*7160*/  UIADD3 UR10, UPT, UPT, UR63, 0x8, URZ ;  /* 0x000000083f0a7890 */ /* 0x000fe4000fffe0ff */
[----:B------:R-:W-:Y:S02]  /*7170*/  UIADD3 UR19, UPT, UPT, UR63, 0x10, URZ ;  /* 0x000000103f137890 */ /* 0x000fe4000fffe0ff */
[----:B------:R-:W-:Y:S02]  /*7180*/  UIADD3 UR21, UPT, UPT, UR63, 0x18, URZ ;  /* 0x000000183f157890 */ /* 0x000fe4000fffe0ff */
[----:B------:R-:W-:Y:S01]  /*7190*/  UIADD3 UR8, UPT, UPT, UR47, 0x18238, URZ ;  /* 0x000182382f087890 */ /* 0x000fe2000fffe0ff */
[----:B------:R-:W-:Y:S01]  /*71a0*/  UMOV UR32, 0x0 ;  /* 0x0000000000207882 */ /* 0x000fe20000000000 */
[----:B------:R-:W-:Y:S01]  /*71b0*/  UMOV UR33, 0x8110490 ;  /* 0x0811049000217882 */ /* 0x000fe20000000000 */
[----:B------:R-:W-:Y:S01]  /*71c0*/  UMOV UR30, 0x0 ;  /* 0x00000000001e7882 */ /* 0x000fe20000000000 */
[----:B------:R-:W-:Y:S01]  /*71d0*/  UMOV UR31, 0x8110490 ;  /* 0x08110490001f7882 */ /* 0x000fe20000000000 */
[----:B------:R-:W-:Y:S01]  /*71e0*/  UMOV UR34, 0x0 ;  /* 0x0000000000227882 */ /* 0x000fe20000000000 */
[----:B------:R-:W-:Y:S01]  /*71f0*/  UMOV UR35, 0x8110490 ;  /* 0x0811049000237882 */ /* 0x000fe20000000000 */
[----:B------:R1:W-:Y:S01]  /*7200*/  UTCQMMA tmem[UR63], gdesc[UR54], tmem[UR62], tmem[UR32], idesc[UR33], UP0 ;  /* 0x00ff20363f0079ea */ /* 0x0003e2000800033e */
[----:B------:R-:W-:Y:S01]  /*7210*/  UMOV UR9, URZ ;  /* 0x000000ff00097c82 */ /* 0x000fe20008000000 */
[----:B------:R-:W-:Y:S01]  /*7220*/  UMOV UR36, 0x0 ;  /* 0x0000000000247882 */ /* 0x000fe20000000000 */
[----:B------:R-:W-:Y:S01]  /*7230*/  UMOV UR37, 0x8110490 ;  /* 0x0811049000257882 */ /* 0x000fe20000000000 */
[----:B------:R-:W-:Y:S01]  /*7240*/  UMOV UR12, UR66 ;  /* 0x00000042000c7c82 */ /* 0x000fe20008000000 */
[----:B------:R-:W-:Y:S01]  /*7250*/  UMOV UR13, URZ ;  /* 0x000000ff000d7c82 */ /* 0x000fe20008000000 */
[----:B------:R1:W-:Y:S01]  /*7260*/  UTCQMMA tmem[UR10], gdesc[UR14], tmem[UR62], tmem[UR30], idesc[UR31], UPT ;  /* 0x00ff1e0e0a0079ea */ /* 0x0003e2000b80033e */
[----:B------:R-:W-:Y:S01]  /*7270*/  UMOV UR8, UR8 ;  /* 0x0000000800087c82 */ /* 0x000fe20008000000 */
[----:B------:R1:W-:Y:S01]  /*7280*/  UTCQMMA tmem[UR19], gdesc[UR44], tmem[UR62], tmem[UR34], idesc[UR35], UPT ;  /* 0x00ff222c130079ea */ /* 0x0003e2000b80033e */
[----:B------:R-:W-:Y:S01]  /*7290*/  UMOV UR12, UR12 ;  /* 0x0000000c000c7c82 */ /* 0x000fe20008000000 */
[----:B------:R1:W-:Y:S01]  /*72a0*/  UTCQMMA tmem[UR21], gdesc[UR40], tmem[UR62], tmem[UR36], idesc[UR37], UPT ;  /* 0x00ff2428150079ea */ /* 0x0003e2000b80033e */
[----:B------:R-:W-:Y:S01]  /*72b0*/  UMOV UR4, UR4 ;  /* 0x0000000400047c82 */ /* 0x000fe20008000000 */
[----:B------:R1:W-:Y:S01]  /*72c0*/  UTCBAR [UR8], URZ ;  /* 0x000000ff080073e9 */ /* 0x0003e200080000ff */
[----:B------:R-:W-:Y:S01]  /*72d0*/  UMOV UR6, UR6 ;  /* 0x0000000600067c82 */ /* 0x000fe20008000000 */
[----:B------:R1:W-:Y:S01]  /*72e0*/  UTCBAR [UR12], URZ ;  /* 0x000000ff0c0073e9 */ /* 0x0003e200080000ff */
[----:B------:R1:W-:Y:S01]  /*72f0*/  UTCBAR [UR4], URZ ;  /* 0x000000ff040073e9 */ /* 0x0003e200080000ff */
[----:B------:R1:W-:Y:S01]  /*7300*/  UTCBAR [UR6], URZ ;  /* 0x000000ff060073e9 */ /* 0x0003e200080000ff */
[----:B------:R-:W-:Y:S05]  /*7310*/  @!P0 BRA `(.L_x_47) ;  /* 0xffffffe8009c8947 */ /* 0x000fea000383ffff */
.L_x_28:
[----:B------:R-:W-:Y:S06]  /*7320*/  BAR.SYNC.DEFER_BLOCKING 0x1 ;  /* 0x0040000000007b1d */ /* 0x000fec0000010000 */
.L_x_48:
[----:B------:R-:W-:-:S08]  /*7330*/  NOP ;  /* 0x0000000000007918 */ /* 0x000fd00000000000 */
[----:B------:R-:W2:Y:S02]  /*7340*/  USETMAXREG.TRY_ALLOC.CTAPOOL UP0, 0x50 ;  /* 0x00000050000079c8 */ /* 0x000ea40008000600 */
[----:B--2---:R-:W-:-:S13]  /*7350*/  PLOP3.LUT P0, PT, PT, PT, UP0, 0x80, 0x8 ;  /* 0x000000000008781c */ /* 0x004fda0003f0f008 */
[----:B------:R-:W-:Y:S05]  /*7360*/  @!P0 BRA `(.L_x_48) ;  /* 0xfffffffc00f08947 */ /* 0x000fea000383ffff */
[----:B------:R-:W-:Y:S05]  /*7370*/  BRA `(.L_x_1) ;  /* 0xffffff8c00747947 */ /* 0x000fea000383ffff */
.L_x_210:
        /* <DEDUP_REMOVED lines=11> */
[----:B------:R-:W-:Y:S01]  /*7430*/  HFMA2 R7, -RZ, RZ, 0, 0 ;  /* 0x00000000ff077431 */ /* 0x000fe200000001ff */
[----:B------:R-:W-:Y:S01]  /*7440*/  USHF.L.U32 UR13, UR4, 0x3, URZ ;  /* 0x00000003040d7899 */ /* 0x000fe200080006ff */
[----:B------:R-:W-:Y:S01]  /*7450*/  UMOV UR12, UR50 ;  /* 0x00000032000c7c82 */ /* 0x000fe20008000000 */
[----:B------:R-:W-:Y:S01]  /*7460*/  UMOV UR5, URZ ;  /* 0x000000ff00057c82 */ /* 0x000fe20008000000 */
[----:B------:R-:W-:-:S09]  /*7470*/  UMOV UR4, URZ ;  /* 0x000000ff00047c82 */ /* 0x000fd20008000000 */
.L_x_58:
[----:B------:R-:W-:Y:S01]  /*7480*/  IABS R3, UR13 ;  /* 0x0000000d00037c13 */ /* 0x000fe20008000000 */
[----:B------:R-:W-:Y:S01]  /*7490*/  UMOV UR6, URZ ;  /* 0x000000ff00067c82 */ /* 0x000fe20008000000 */
[----:B------:R-:W-:Y:S02]  /*74a0*/  IABS R5, UR13 ;  /* 0x0000000d00057c13 */ /* 0x000fe40008000000 */
[----:B------:R-:W-:Y:S02]  /*74b0*/  R2UR UR10, R3 ;  /* 0x00000000030a72ca */ /* 0x000fe400000e0000 */
[----:B------:R-:W-:Y:S02]  /*74c0*/  IADD3 R6, PT, PT, RZ, -R5, RZ ;  /* 0x80000005ff067210 */ /* 0x000fe40007ffe0ff */
[----:B------:R-:W-:Y:S02]  /*74d0*/  IABS R5, UR12 ;  /* 0x0000000c00057c13 */ /* 0x000fe40008000000 */
[----:B------:R-:W-:-:S02]  /*74e0*/  R2UR UR9, R6 ;  /* 0x00000000060972ca */ /* 0x000fc400000e0000 */
[----:B------:R-:W-:Y:S02]  /*74f0*/  R2UR UR11, R5 ;  /* 0x00000000050b72ca */ /* 0x000fe400000e0000 */
[----:B------:R-:W-:-:S03]  /*7500*/  LOP3.LUT P0, RZ, R2, 0x1f, RZ, 0xc0, !PT ;  /* 0x0000001f02ff7812 */ /* 0x000fc6000780c0ff */
[----:B------:R-:W1:Y:S08]  /*7510*/  I2F.RP R3, UR10 ;  /* 0x0000000a00037d06 */ /* 0x000e700008209400 */
[----:B-1----:R-:W1:Y:S02]  /*7520*/  MUFU.RCP R3, R3 ;  /* 0x0000000300037308 */ /* 0x002e640000001000 */
[----:B-1----:R-:W-:-:S06]  /*7530*/  IADD3 R4, PT, PT, R3, 0xffffffe, RZ ;  /* 0x0ffffffe03047810 */ /* 0x002fcc0007ffe0ff */
[----:B------:R-:W1:Y:S02]  /*7540*/  F2I.FTZ.U32.TRUNC.NTZ R4, R4 ;  /* 0x0000000400047305 */ /* 0x000e64000021f000 */
[----:B-1----:R-:W-:-:S13]  /*7550*/  R2UR UR7, R4 ;  /* 0x00000000040772ca */ /* 0x002fda00000e0000 */
        /* <DEDUP_REMOVED lines=9> */
[----:B------:R-:W-:-:S04]  /*75f0*/  ULOP3.LUT UR6, UR12, UR13, URZ, 0x3c, !UPT ;  /* 0x0000000d0c067292 */ /* 0x000fc8000f8e3cff */
[----:B------:R-:W-:-:S05]  /*7600*/  UISETP.GE.AND UP3, UPT, UR6, URZ, UPT ;  /* 0x000000ff0600728c */ /* 0x000fca000bf66270 */
[----:B------:R-:W-:Y:S02]  /*7610*/  @UP0 UIADD3 UR7, UPT, UPT, UR7, 0x1, URZ ;  /* 0x0000000107070890 */ /* 0x000fe4000fffe0ff */
[----:B------:R-:W-:-:S05]  /*7620*/  UISETP.NE.AND UP0, UPT, UR13, URZ, UPT ;  /* 0x000000ff0d00728c */ /* 0x000fca000bf05270 */
[----:B------:R-:W-:Y:S02]  /*7630*/  UMOV UR17, UR7 ;  /* 0x0000000700117c82 */ /* 0x000fe40008000000 */
[----:B------:R-:W-:-:S04]  /*7640*/  @!UP3 UIADD3 UR17, UPT, UPT, -UR17, URZ, URZ ;  /* 0x000000ff1111b290 */ /* 0x000fc8000fffe1ff */
[----:B------:R-:W-:-:S04]  /*7650*/  @!UP0 ULOP3.LUT UR17, URZ, UR13, URZ, 0x33, !UPT ;  /* 0x0000000dff118292 */ /* 0x000fc8000f8e33ff */
[----:B------:R-:W-:Y:S02]  /*7660*/  UIMAD UR6, UR17, -0x8, UR46 ;  /* 0xfffffff8110678a4 */ /* 0x000fe4000f8e022e */
[----:B------:R-:W-:Y:S02]  /*7670*/  UIADD3 UR10, UPT, UPT, -UR17, URZ, URZ ;  /* 0x000000ff110a7290 */ /* 0x000fe4000fffe1ff */
[----:B------:R-:W-:Y:S02]  /*7680*/  UISETP.LT.AND UP0, UPT, UR6, 0x8, UPT ;  /* 0x000000080600788c */ /* 0x000fe4000bf01270 */
[----:B------:R-:W-:Y:S02]  /*7690*/  UIMAD UR10, UR13, UR10, UR12 ;  /* 0x0000000a0d0a72a4 */ /* 0x000fe4000f8e020c */
[----:B------:R-:W-:-:S03]  /*76a0*/  USEL UR18, UR6, 0x8, UP0 ;  /* 0x0000000806127887 */ /* 0x000fc60008000000 */
[----:B------:R-:W-:Y:S01]  /*76b0*/  UMOV UR6, URZ ;  /* 0x000000ff00067c82 */ /* 0x000fe20008000000 */
[----:B------:R-:W-:Y:S02]  /*76c0*/  IABS R5, UR10 ;  /* 0x0000000a00057c13 */ /* 0x000fe40008000000 */
[----:B------:R-:W-:Y:S02]  /*76d0*/  IABS R3, UR18 ;  /* 0x0000001200037c13 */ /* 0x000fe40008000000 */
[----:B------:R-:W-:Y:S02]  /*76e0*/  R2UR UR16, R5 ;  /* 0x00000000051072ca */ /* 0x000fe400000e0000 */
[----:B------:R-:W-:Y:S02]  /*76f0*/  R2UR UR19, R3 ;  /* 0x00000000031372ca */ /* 0x000fe400000e0000 */
[----:B------:R-:W-:-:S11]  /*7700*/  IABS R5, UR18 ;  /* 0x0000001200057c13 */ /* 0x000fd60008000000 */
[----:B------:R-:W1:Y:S08]  /*7710*/  I2F.RP R3, UR19 ;  /* 0x0000001300037d06 */ /* 0x000e700008209400 */
[----:B-1----:R-:W1:Y:S02]  /*7720*/  MUFU.RCP R3, R3 ;  /* 0x0000000300037308 */ /* 0x002e640000001000 */
[----:B-1----:R-:W-:-:S02]  /*7730*/  IADD3 R4, PT, PT, R3, 0xffffffe, RZ ;  /* 0x0ffffffe03047810 */ /* 0x002fc40007ffe0ff */
[----:B------:R-:W-:-:S04]  /*7740*/  SHF.L.U32 R3, R7, 0x1f, RZ ;  /* 0x0000001f07037819 */ /* 0x000fc800000006ff */
[----:B------:R-:W1:Y:S01]  /*7750*/  F2I.FTZ.U32.TRUNC.NTZ R4, R4 ;  /* 0x0000000400047305 */ /* 0x000e62000021f000 */
[----:B------:R-:W2:Y:S01]  /*7760*/  SYNCS.PHASECHK.TRANS64.TRYWAIT P1, [UR47+0x18220], R3 ;  /* 0x01822003ff0075a7 */ /* 0x000ea2000802112f */
[----:B-1----:R-:W-:Y:S02]  /*7770*/  R2UR UR7, R4 ;  /* 0x00000000040772ca */ /* 0x002fe400000e0000 */
[----:B------:R-:W-:-:S04]  /*7780*/  IADD3 R4, PT, PT, RZ, -R5, RZ ;  /* 0x80000005ff047210 */ /* 0x000fc80007ffe0ff */
[----:B------:R-:W-:-:S07]  /*7790*/  R2UR UR15, R4 ;  /* 0x00000000040f72ca */ /* 0x000fce00000e0000 */
[----:B------:R-:W-:-:S04]  /*77a0*/  UIADD3 UR8, UPT, UPT, URZ, -UR7, URZ ;  /* 0x80000007ff087290 */ /* 0x000fc8000fffe0ff */
[----:B------:R-:W-:-:S04]  /*77b0*/  UIMAD UR8, UR8, UR19, URZ ;  /* 0x00000013080872a4 */ /* 0x000fc8000f8e02ff */
[----:B------:R-:W-:-:S07]  /*77c0*/  UIMAD.WIDE.U32 UR6, UR7, UR8, UR6 ;  /* 0x00000008070672a5 */ /* 0x000fce000f8e0006 */
[----:B------:R-:W-:Y:S02]  /*77d0*/  UMOV UR8, UR7 ;  /* 0x0000000700087c82 */ /* 0x000fe40008000000 */
[----:B------:R-:W-:Y:S02]  /*77e0*/  UIMAD.WIDE.U32 UR6, UR8, UR11, URZ ;  /* 0x0000000b080672a5 */ /* 0x000fe4000f8e00ff */
[----:B------:R-:W-:Y:S02]  /*77f0*/  UIMAD.WIDE.U32 UR8, UR8, UR16, URZ ;  /* 0x00000010080872a5 */ /* 0x000fe4000f8e00ff */
[----:B------:R-:W-:-:S04]  /*7800*/  UIMAD UR7, UR7, UR15, UR11 ;  /* 0x0000000f070772a4 */ /* 0x000fc8000f8e020b */
[----:B------:R-:W-:Y:S01]  /*7810*/  UISETP.GT.U32.AND UP0, UPT, UR19, UR7, UPT ;  /* 0x000000071300728c */ /* 0x000fe2000bf04070 */
[----:B------:R-:W-:Y:S02]  /*7820*/  UMOV UR11, UR9 ;  /* 0x00000009000b7c82 */ /* 0x000fe40008000000 */
[----:B------:R-:W-:-:S04]  /*7830*/  UIMAD UR8, UR11, UR15, UR16 ;  /* 0x0000000f0b0872a4 */ /* 0x000fc8000f8e0210 */
[----:B------:R-:W-:Y:S01]  /*7840*/  UISETP.GT.U32.AND UP3, UPT, UR19, UR8, UPT ;  /* 0x000000081300728c */ /* 0x000fe2000bf64070 */
[----:B--2---:R-:W-:Y:S10]  /*7850*/  @!P1 BRA `(.L_x_50) ;  /* 0x0000005400249947 */ /* 0x004ff40003800000 */
.L_x_187:
[----:B------:R-:W-:Y:S01]  /*7860*/  @!UP0 UIADD3 UR7, UPT, UPT, UR7, -UR19, URZ ;  /* 0x8000001307078290 */ /* 0x000fe2000fffe0ff */
[----:B------:R-:W-:Y:S01]  /*7870*/  @!P0 MOV R3, 0x2000 ;  /* 0x0000200000038802 */ /* 0x000fe20000000f00 */
[----:B------:R-:W-:Y:S02]  /*7880*/  UISETP.GE.AND UP0, UPT, UR12, URZ, UPT ;  /* 0x000000ff0c00728c */ /* 0x000fe4000bf06270 */
[----:B------:R-:W-:Y:S01]  /*7890*/  UISETP.GT.U32.AND UP6, UPT, UR19, UR7, UPT ;  /* 0x000000071300728c */ /* 0x000fe2000bfc4070 */
[----:B------:R1:W-:Y:S01]  /*78a0*/  @!P0 SYNCS.ARRIVE.TRANS64 RZ, [UR47+0x18210], R3 ;  /* 0x01821003ffff89a7 */ /* 0x0003e2000800002f */
[----:B------:R-:W-:Y:S02]  /*78b0*/  @!UP3 UIADD3 UR8, UPT, UPT, UR8, -UR19, URZ ;  /* 0x800000130808b290 */ /* 0x000fe4000fffe0ff */
[----:B------:R-:W-:Y:S02]  /*78c0*/  ULOP3.LUT UR10, UR10, UR18, URZ, 0x3c, !UPT ;  /* 0x000000120a0a7292 */ /* 0x000fe4000f8e3cff */
[----:B------:R-:W-:Y:S01]  /*78d0*/  UISETP.GE.U32.AND UP5, UPT, UR8, UR19, UPT ;  /* 0x000000130800728c */ /* 0x000fe2000bfa6070 */
[----:B------:R-:W2:Y:S04]  /*78e0*/  LDCU UR25, c[0x0][0x398] ;  /* 0x00007300ff1977ac */ /* 0x000ea80008000800 */
[----:B------:R-:W-:-:S02]  /*78f0*/  @!UP6 UIADD3 UR7, UPT, UPT, UR7, -UR19, URZ ;  /* 0x800000130707e290 */ /* 0x000fc4000fffe0ff */
[----:B------:R-:W-:Y:S02]  /*7900*/  UISETP.GE.AND UP6, UPT, UR10, URZ, UPT ;  /* 0x000000ff0a00728c */ /* 0x000fe4000bfc6270 */
[----:B------:R-:W-:Y:S02]  /*7910*/  @!UP3 UIADD3 UR11, UPT, UPT, UR11, 0x1, URZ ;  /* 0x000000010b0bb890 */ /* 0x000fe4000fffe0ff */
[----:B------:R-:W-:Y:S02]  /*7920*/  ULOP3.LUT UR9, URZ, UR18, URZ, 0x33, !UPT ;  /* 0x00000012ff097292 */ /* 0x000fe4000f8e33ff */
[----:B------:R-:W-:Y:S02]  /*7930*/  UISETP.NE.AND UP3, UPT, UR18, URZ, UPT ;  /* 0x000000ff1200728c */ /* 0x000fe4000bf65270 */
[----:B------:R-:W-:Y:S02]  /*7940*/  @!UP0 UIADD3 UR7, UPT, UPT, -UR7, URZ, URZ ;  /* 0x000000ff07078290 */ /* 0x000fe4000fffe1ff */
[----:B------:R-:W-:-:S02]  /*7950*/  @UP5 UIADD3 UR11, UPT, UPT, UR11, 0x1, URZ ;  /* 0x000000010b0b5890 */ /* 0x000fc4000fffe0ff */
[----:B------:R-:W-:Y:S02]  /*7960*/  USEL UR7, UR9, UR7, !UP3 ;  /* 0x0000000709077287 */ /* 0x000fe4000d800000 */
[----:B------:R-:W-:Y:S02]  /*7970*/  @!UP6 UIADD3 UR11, UPT, UPT, -UR11, URZ, URZ ;  /* 0x000000ff0b0be290 */ /* 0x000fe4000fffe1ff */
[----:B------:R-:W-:Y:S02]  /*7980*/  ULEA UR23, UR17, UR7, 0x3 ;  /* 0x0000000711177291 */ /* 0x000fe4000f8e18ff */
[----:B------:R-:W-:Y:S02]  /*7990*/  UIADD3 UR6, UP4, UPT, UR52, 0x40, URZ ;  /* 0x0000004034067890 */ /* 0x000fe4000ff9e0ff */
[----:B------:R-:W-:Y:S02]  /*79a0*/  USEL UR11, UR9, UR11, !UP3 ;  /* 0x0000000b090b7287 */ /* 0x000fe4000d800000 */
[----:B--2---:R-:W-:-:S02]  /*79b0*/  UIMAD UR23, UR23, UR25, URZ ;  /* 0x00000019171772a4 */ /* 0x004fc4000f8e02ff */
[----:B------:R-:W-:Y:S02]  /*79c0*/  UIADD3 UR24, UPT, UPT, UR47, 0x18190, URZ ;  /* 0x000181902f187890 */ /* 0x000fe4000fffe0ff */
[----:B------:R-:W-:Y:S02]  /*79d0*/  USHF.L.U32 UR18, UR4, 0x1f, URZ ;  /* 0x0000001f04127899 */ /* 0x000fe400080006ff */
[----:B------:R-:W-:Y:S02]  /*79e0*/  UIADD3 UR8, UPT, UPT, UR47, 0x10000, URZ ;  /* 0x000100002f087890 */ /* 0x000fe4000fffe0ff */
[----:B------:R-:W-:Y:S02]  /*79f0*/  UIADD3.X UR7, UPT, UPT, URZ, UR53, URZ, UP4, !UPT ;  /* 0x00000035ff077290 */ /* 0x000fe4000a7fe4ff */
[----:B------:R-:W-:Y:S01]  /*7a00*/  UIADD3 UR9, UPT, UPT, UR47, 0x18210, URZ ;  /* 0x000182102f097890 */ /* 0x000fe2000fffe0ff */
[----:B------:R-:W-:Y:S01]  /*7a10*/  MOV R4, UR18 ;  /* 0x0000001200047c02 */ /* 0x000fe20008000f00 */
[----:B------:R-:W-:-:S02]  /*7a20*/  ULEA UR11, UR11, UR23, 0x8 ;  /* 0x000000170b0b7291 */ /* 0x000fc4000f8e40ff */
[----:B------:R-:W-:Y:S01]  /*7a30*/  ULEA UR21, UR5, UR24, 0x3 ;  /* 0x0000001805157291 */ /* 0x000fe2000f8e18ff */
[----:B------:R-:W-:Y:S01]  /*7a40*/  UMOV UR10, URZ ;  /* 0x000000ff000a7c82 */ /* 0x000fe20008000000 */
[----:B------:R-:W-:-:S05]  /*7a50*/  NOP ;  /* 0x0000000000007918 */ /* 0x000fca0000000000 */
[----:B------:R1:W-:Y:S02]  /*7a60*/  UTMALDG.2D [UR8], [UR6] ;  /* 0x00000008060075b4 */ /* 0x0003e40008008000 */
[----:B------:R-:W2:Y:S01]  /*7a70*/  SYNCS.PHASECHK.TRANS64.TRYWAIT P1, [UR21+0x40], R4 ;  /* 0x00004004ff0075a7 */ /* 0x000ea20008021115 */
[----:B------:R-:W-:-:S04]  /*7a80*/  UIADD3 UR15, UP0, UPT, UR52, 0x100, URZ ;  /* 0x00000100340f7890 */ /* 0x000fc8000ff1e0ff */
[----:B------:R-:W-:Y:S01]  /*7a90*/  UIADD3.X UR16, UPT, UPT, URZ, UR53, URZ, UP0, !UPT ;  /* 0x00000035ff107290 */ /* 0x000fe200087fe4ff */
[----:B-12---:R-:W-:Y:S11]  /*7aa0*/  @!P1 BRA `(.L_x_51) ;  /* 0x00000050009c9947 */ /* 0x006ff60003800000 */
.L_x_188:
[----:B------:R-:W-:Y:S01]  /*7ab0*/  ULEA UR20, UR5, UR47, 0xd ;  /* 0x0000002f05147291 */ /* 0x000fe2000f8e68ff */
[----:B------:R1:W-:Y:S01]  /*7ac0*/  @!P0 SYNCS.ARRIVE.TRANS64 RZ, [UR21], R3 ;  /* 0x00000003ffff89a7 */ /* 0x0003e20008000015 */
[----:B------:R-:W-:Y:S01]  /*7ad0*/  UMOV UR22, URZ ;  /* 0x000000ff00167c82 */ /* 0x000fe20008000000 */
[----:B------:R-:W-:Y:S01]  /*7ae0*/  UMOV UR6, UR15 ;  /* 0x0000000f00067c82 */ /* 0x000fe20008000000 */
[----:B------:R-:W-:Y:S01]  /*7af0*/  UMOV UR7, UR16 ;  /* 0x0000001000077c82 */ /* 0x000fe20008000000 */
[----:B------:R-:W-:Y:S01]  /*7b00*/  NOP ;  /* 0x0000000000007918 */ /* 0x000fe20000000000 */
[----:B-1----:R-:W-:-:S03]  /*7b10*/  SHF.L.U32 R3, R7, 0x1f, RZ ;  /* 0x0000001f07037819 */ /* 0x002fc600000006ff */
[----:B------:R1:W-:Y:S01]  /*7b20*/  UTMALDG.2D [UR20], [UR6] ;  /* 0x00000014060075b4 */ /* 0x0003e20008008000 */
[----:B------:R-:W2:Y:S02]  /*7b30*/  SYNCS.PHASECHK.TRANS64.TRYWAIT P1, [UR47+0x18228], R3 ;  /* 0x01822803ff0075a7 */ /* 0x000ea4000802112f */
[----:B-12---:R-:W-:Y:S05]  /*7b40*/  @!P1 BRA `(.L_x_52) ;  /* 0x0000005000849947 */ /* 0x006fea0003800000 */
.L_x_189:
[----:B------:R-:W-:Y:S01]  /*7b50*/  UIADD3 UR5, UPT, UPT, UR5, 0x1, URZ ;  /* 0x0000000105057890 */ /* 0x000fe2000fffe0ff */
[----:B------:R-:W-:Y:S01]  /*7b60*/  @!P0 MOV R3, 0x2000 ;  /* 0x0000200000038802 */ /* 0x000fe20000000f00 */
[----:B------:R-:W-:Y:S02]  /*7b70*/  UIADD3 UR6, UP3, UPT, UR52, 0x40, URZ ;  /* 0x0000004034067890 */ /* 0x000fe4000ff7e0ff */
[----:B------:R-:W-:Y:S01]  /*7b80*/  UISETP.NE.AND UP0, UPT, UR5, 0x8, UPT ;  /* 0x000000080500788c */ /* 0x000fe2000bf05270 */
[----:B------:R1:W-:Y:S01]  /*7b90*/  @!P0 SYNCS.ARRIVE.TRANS64 RZ, [UR47+0x18218], R3 ;  /* 0x01821803ffff89a7 */ /* 0x0003e2000800002f */
[----:B------:R-:W-:Y:S02]  /*7ba0*/  UIADD3 UR8, UPT, UPT, UR47, 0x12000, URZ ;  /* 0x000120002f087890 */ /* 0x000fe4000fffe0ff */
[----:B------:R-:W-:Y:S02]  /*7bb0*/  USEL UR7, URZ, 0x1, UP0 ;  /* 0x00000001ff077887 */ /* 0x000fe40008000000 */
[----:B------:R-:W-:-:S02]  /*7bc0*/  USEL UR15, UR5, URZ, UP0 ;  /* 0x000000ff050f7287 */ /* 0x000fc40008000000 */
[----:B------:R-:W-:Y:S02]  /*7bd0*/  ULOP3.LUT UR20, UR4, UR7, URZ, 0x3c, !UPT ;  /* 0x0000000704147292 */ /* 0x000fe4000f8e3cff */
[----:B------:R-:W-:Y:S02]  /*7be0*/  UIADD3 UR9, UPT, UPT, UR47, 0x18218, URZ ;  /* 0x000182182f097890 */ /* 0x000fe4000fffe0ff */
[----:B------:R-:W-:Y:S02]  /*7bf0*/  UIADD3.X UR7, UPT, UPT, URZ, UR53, URZ, UP3, !UPT ;  /* 0x00000035ff077290 */ /* 0x000fe40009ffe4ff */
[----:B------:R-:W-:Y:S02]  /*7c00*/  USHF.L.U32 UR16, UR20, 0x1f, URZ ;  /* 0x0000001f14107899 */ /* 0x000fe400080006ff */
[----:B------:R-:W-:Y:S02]  /*7c10*/  UIADD3 UR11, UPT, UPT, UR11, 0x80, URZ ;  /* 0x000000800b0b7890 */ /* 0x000fe4000fffe0ff */
[----:B------:R-:W-:-:S02]  /*7c20*/  ULEA UR17, UR15, UR24, 0x3 ;  /* 0x000000180f117291 */ /* 0x000fc4000f8e18ff */
[----:B------:R-:W-:Y:S01]  /*7c30*/  MOV R4, UR16 ;  /* 0x0000001000047c02 */ /* 0x000fe20008000f00 */
[----:B------:R-:W-:Y:S01]  /*7c40*/  UMOV UR10, URZ ;  /* 0x000000ff000a7c82 */ /* 0x000fe20008000000 */
[----:B------:R-:W-:-:S03]  /*7c50*/  NOP ;  /* 0x0000000000007918 */ /* 0x000fc60000000000 */
[----:B------:R1:W-:Y:S02]  /*7c60*/  UTMALDG.2D [UR8], [UR6] ;  /* 0x00000008060075b4 */ /* 0x0003e40008008000 */
[----:B------:R-:W2:Y:S01]  /*7c70*/  SYNCS.PHASECHK.TRANS64.TRYWAIT P1, [UR17+0x40], R4 ;  /* 0x00004004ff0075a7 */ /* 0x000ea20008021111 */
[----:B------:R-:W-:-:S04]  /*7c80*/  UIADD3 UR4, UP0, UPT, UR52, 0x1c0, URZ ;  /* 0x000001c034047890 */ /* 0x000fc8000ff1e0ff */
[----:B------:R-:W-:Y:S01]  /*7c90*/  UIADD3.X UR5, UPT, UPT, URZ, UR53, URZ, UP0, !UPT ;  /* 0x00000035ff057290 */ /* 0x000fe200087fe4ff */
[----:B-12---:R-:W-:Y:S11]  /*7ca0*/  @!P1 BRA `(.L_x_53) ;  /* 0x0000005000389947 */ /* 0x006ff60003800000 */
.L_x_190:
[----:B------:R-:W-:Y:S01]  /*7cb0*/  UISETP.GE.AND UP3, UPT, UR25, 0x81, UPT ;  /* 0x000000811900788c */ /* 0x000fe2000bf66270 */
[----:B------:R1:W-:Y:S01]  /*7cc0*/  @!P0 SYNCS.ARRIVE.TRANS64 RZ, [UR17], R3 ;  /* 0x00000003ffff89a7 */ /* 0x0003e20008000011 */
[----:B------:R-:W-:Y:S01]  /*7cd0*/  UMOV UR7, UR5 ;  /* 0x0000000500077c82 */ /* 0x000fe20008000000 */
[----:B------:R-:W-:Y:S02]  /*7ce0*/  UIADD3 UR5, UPT, UPT, UR15, 0x1, URZ ;  /* 0x000000010f057890 */ /* 0x000fe4000fffe0ff */
[----:B------:R-:W-:Y:S01]  /*7cf0*/  ULEA UR16, UR15, UR47, 0xd ;  /* 0x0000002f0f107291 */ /* 0x000fe2000f8e68ff */
[----:B------:R-:W-:Y:S01]  /*7d00*/  PLOP3.LUT P1, PT, PT, PT, UP3, 0x80, 0x8 ;  /* 0x000000000008781c */ /* 0x000fe20003f2f038 */
[----:B------:R-:W-:Y:S01]  /*7d10*/  UISETP.NE.AND UP0, UPT, UR5, 0x8, UPT ;  /* 0x000000080500788c */ /* 0x000fe2000bf05270 */
[----:B------:R-:W-:Y:S01]  /*7d20*/  UMOV UR6, UR4 ;  /* 0x0000000400067c82 */ /* 0x000fe20008000000 */
[----:B------:R-:W-:Y:S02]  /*7d30*/  UMOV UR18, URZ ;  /* 0x000000ff00127c82 */ /* 0x000fe40008000000 */
[----:B------:R-:W-:Y:S01]  /*7d40*/  USEL UR4, URZ, 0x1, UP0 ;  /* 0x00000001ff047887 */ /* 0x000fe20008000000 */
[----:B------:R-:W-:Y:S01]  /*7d50*/  UMOV UR19, UR23 ;  /* 0x0000001700137c82 */ /* 0x000fe20008000000 */
[----:B------:R-:W-:Y:S01]  /*7d60*/  NOP ;  /* 0x0000000000007918 */ /* 0x000fe20000000000 */
[----:B------:R1:W-:Y:S01]  /*7d70*/  UTMALDG.2D [UR16], [UR6] ;  /* 0x00000010060075b4 */ /* 0x0003e20008008000 */
[----:B------:R-:W-:-:S02]  /*7d80*/  USEL UR5, UR5, URZ, UP0 ;  /* 0x000000ff05057287 */ /* 0x000fc40008000000 */
[----:B------:R-:W-:Y:S02]  /*7d90*/  ULOP3.LUT UR4, UR20, UR4, URZ, 0x3c, !UPT ;  /* 0x0000000414047292 */ /* 0x000fe4000f8e3cff */
[----:B-1----:R-:W-:Y:S10]  /*7da0*/  @!P1 BRA `(.L_x_54) ;  /* 0x0000000000b49947 */ /* 0x002ff40003800000 */
[----:B------:R-:W-:-:S05]  /*7db0*/  UMOV UR15, 0x80 ;  /* 0x00000080000f7882 */ /* 0x000fca0000000000 */
.L_x_57:
[----:B------:R-:W-:Y:S02]  /*7dc0*/  USHF.L.U32 UR6, UR4, 0x1f, URZ ;  /* 0x0000001f04067899 */ /* 0x000fe400080006ff */
[----:B------:R-:W-:Y:S02]  /*7dd0*/  ULEA UR9, UR5, UR24, 0x3 ;  /* 0x0000001805097291 */ /* 0x000fe4000f8e18ff */
[----:B------:R-:W-:Y:S02]  /*7de0*/  UIADD3 UR8, UPT, UPT, UR5, 0x1, URZ ;  /* 0x0000000105087890 */ /* 0x000fe4000fffe0ff */
[----:B------:R-:W-:Y:S02]  /*7df0*/  MOV R3, UR6 ;  /* 0x0000000600037c02 */ /* 0x000fe40008000f00 */
[----:B------:R-:W-:-:S03]  /*7e00*/  UISETP.NE.AND UP0, UPT, UR8, 0x8, UPT ;  /* 0x000000080800788c */ /* 0x000fc6000bf05270 */
[----:B------:R-:W1:Y:S02]  /*7e10*/  SYNCS.PHASECHK.TRANS64.TRYWAIT P1, [UR9+0x40], R3 ;  /* 0x00004003ff0075a7 */ /* 0x000e640008021109 */
[----:B-1----:R-:W-:Y:S06]  /*7e20*/  @!P1 BRA `(.L_x_55) ;  /* 0x0000004c00e89947 */ /* 0x002fec0003800000 */
.L_x_191:
[----:B------:R-:W-:Y:S01]  /*7e30*/  USEL UR7, URZ, 0x1, UP0 ;  /* 0x00000001ff077887 */ /* 0x000fe20008000000 */
[----:B------:R-:W-:Y:S01]  /*7e40*/  @!P0 MOV R3, 0x2000 ;  /* 0x0000200000038802 */ /* 0x000fe20000000f00 */
[----:B------:R-:W-:Y:S01]  /*7e50*/  UIADD3 UR6, UP3, UPT, UR52, 0x100, URZ ;  /* 0x0000010034067890 */ /* 0x000fe2000ff7e0ff */
[----:B------:R-:W-:Y:S01]  /*7e60*/  NOP ;  /* 0x0000000000007918 */ /* 0x000fe20000000000 */
[----:B------:R-:W-:Y:S01]  /*7e70*/  ULOP3.LUT UR20, UR4, UR7, URZ, 0x3c, !UPT ;  /* 0x0000000704147292 */ /* 0x000fe2000f8e3cff */
[----:B------:R1:W-:Y:S01]  /*7e80*/  @!P0 SYNCS.ARRIVE.TRANS64 RZ, [UR9], R3 ;  /* 0x00000003ffff89a7 */ /* 0x0003e20008000009 */
[----:B------:R-:W-:Y:S02]  /*7e90*/  USEL UR4, UR8, URZ, UP0 ;  /* 0x000000ff08047287 */ /* 0x000fe40008000000 */
[----:B------:R-:W-:Y:S02]  /*7ea0*/  UIADD3 UR11, UPT, UPT, UR23, UR15, URZ ;  /* 0x0000000f170b7290 */ /* 0x000fe4000fffe0ff */
[----:B------:R-:W-:-:S02]  /*7eb0*/  UIADD3.X UR7, UPT, UPT, URZ, UR53, URZ, UP3, !UPT ;  /* 0x00000035ff077290 */ /* 0x000fc40009ffe4ff */
[----:B------:R-:W-:Y:S02]  /*7ec0*/  USHF.L.U32 UR18, UR20, 0x1f, URZ ;  /* 0x0000001f14127899 */ /* 0x000fe400080006ff */
[----:B------:R-:W-:Y:S02]  /*7ed0*/  ULEA UR8, UR5, UR47, 0xd ;  /* 0x0000002f05087291 */ /* 0x000fe4000f8e68ff */
[----:B------:R-:W-:Y:S02]  /*7ee0*/  ULEA UR17, UR4, UR24, 0x3 ;  /* 0x0000001804117291 */ /* 0x000fe4000f8e18ff */
[----:B------:R-:W-:Y:S01]  /*7ef0*/  MOV R4, UR18 ;  /* 0x0000001200047c02 */ /* 0x000fe20008000f00 */
[----:B------:R-:W-:Y:S01]  /*7f00*/  UMOV UR10, URZ ;  /* 0x000000ff000a7c82 */ /* 0x000fe20008000000 */
[----:B------:R-:W-:-:S03]  /*7f10*/  NOP ;  /* 0x0000000000007918 */ /* 0x000fc60000000000 */
[----:B------:R2:W-:Y:S02]  /*7f20*/  UTMALDG.2D [UR8], [UR6] ;  /* 0x00000008060075b4 */ /* 0x0005e40008008000 */
[----:B------:R-:W3:Y:S01]  /*7f30*/  SYNCS.PHASECHK.TRANS64.TRYWAIT P1, [UR17+0x40], R4 ;  /* 0x00004004ff0075a7 */ /* 0x000ee20008021111 */
[----:B------:R-:W-:Y:S02]  /*7f40*/  UIADD3 UR15, UPT, UPT, UR15, 0x80, URZ ;  /* 0x000000800f0f7890 */ /* 0x000fe4000fffe0ff */
[----:B------:R-:W-:Y:S01]  /*7f50*/  ULEA UR16, UR4, UR47, 0xd ;  /* 0x0000002f04107291 */ /* 0x000fe2000f8e68ff */
[----:B-1----:R-:W1:Y:S03]  /*7f60*/  LDC R3, c[0x0][0x398] ;  /* 0x0000e600ff037b82 */ /* 0x002e660000000800 */
[----:B-1----:R-:W-:Y:S01]  /*7f70*/  ISETP.LE.AND P2, PT, R3, UR15, PT ;  /* 0x0000000f03007c0c */ /* 0x002fe2000bf43270 */
[----:B--23--:R-:W-:-:S12]  /*7f80*/  @!P1 BRA `(.L_x_56) ;  /* 0x0000004c00a09947 */ /* 0x00cfd80003800000 */
.L_x_192:
[----:B------:R-:W-:Y:S01]  /*7f90*/  UIADD3 UR6, UP0, UPT, UR52, 0x1c0, URZ ;  /* 0x000001c034067890 */ /* 0x000fe2000ff1e0ff */
[----:B------:R-:W-:Y:S01]  /*7fa0*/  @!P0 MOV R3, 0x2000 ;  /* 0x0000200000038802 */ /* 0x000fe20000000f00 */
[----:B------:R-:W-:Y:S01]  /*7fb0*/  UIADD3 UR5, UPT, UPT, UR4, 0x1, URZ ;  /* 0x0000000104057890 */ /* 0x000fe2000fffe0ff */
[----:B------:R-:W-:Y:S01]  /*7fc0*/  NOP ;  /* 0x0000000000007918 */ /* 0x000fe20000000000 */
[----:B------:R-:W-:Y:S01]  /*7fd0*/  UIADD3.X UR7, UPT, UPT, URZ, UR53, URZ, UP0, !UPT ;  /* 0x00000035ff077290 */ /* 0x000fe200087fe4ff */
[----:B------:R1:W-:Y:S01]  /*7fe0*/  @!P0 SYNCS.ARRIVE.TRANS64 RZ, [UR17], R3 ;  /* 0x00000003ffff89a7 */ /* 0x0003e20008000011 */
[----:B------:R-:W-:Y:S01]  /*7ff0*/  UISETP.NE.AND UP0, UPT, UR5, 0x8, UPT ;  /* 0x000000080500788c */ /* 0x000fe2000bf05270 */
[----:B------:R-:W-:Y:S01]  /*8000*/  UMOV UR19, UR11 ;  /* 0x0000000b00137c82 */ /* 0x000fe20008000000 */
[----:B------:R-:W-:Y:S02]  /*8010*/  UMOV UR18, URZ ;  /* 0x000000ff00127c82 */ /* 0x000fe40008000000 */
[----:B------:R-:W-:Y:S01]  /*8020*/  USEL UR4, URZ, 0x1, UP0 ;  /* 0x00000001ff047887 */ /* 0x000fe20008000000 */
[----:B------:R-:W-:-:S02]  /*8030*/  NOP ;  /* 0x0000000000007918 */ /* 0x000fc40000000000 */
[----:B------:R1:W-:Y:S01]  /*8040*/  UTMALDG.2D [UR16], [UR6] ;  /* 0x00000010060075b4 */ /* 0x0003e20008008000 */
[----:B------:R-:W-:Y:S02]  /*8050*/  USEL UR5, UR5, URZ, UP0 ;  /* 0x000000ff05057287 */ /* 0x000fe40008000000 */
[----:B------:R-:W-:Y:S01]  /*8060*/  ULOP3.LUT UR4, UR20, UR4, URZ, 0x3c, !UPT ;  /* 0x0000000414047292 */ /* 0x000fe2000f8e3cff */
[----:B-1----:R-:W-:Y:S11]  /*8070*/  @!P2 BRA `(.L_x_57) ;  /* 0xfffffffc0050a947 */ /* 0x002ff6000383ffff */
.L_x_54:
[----:B------:R-:W-:Y:S01]  /*8080*/  UIADD3 UR12, UPT, UPT, UR12, 0x4e, URZ ;  /* 0x0000004e0c0c7890 */ /* 0x000fe2000fffe0ff */
[----:B------:R-:W-:-:S03]  /*8090*/  LOP3.LUT R7, R7, 0x1, RZ, 0x3c, !PT ;  /* 0x0000000107077812 */ /* 0x000fc600078e3cff */
[----:B------:R-:W-:-:S06]  /*80a0*/  UISETP.GE.AND UP0, UPT, UR12, UR14, UPT ;  /* 0x0000000e0c00728c */ /* 0x000fcc000bf06270 */
[----:B------:R-:W-:-:S13]  /*80b0*/  PLOP3.LUT P0, PT, PT, PT, UP0, 0x80, 0x8 ;  /* 0x000000000008781c */ /* 0x000fda0003f0f008 */
[----:B------:R-:W-:Y:S05]  /*80c0*/  @!P0 BRA `(.L_x_58) ;  /* 0xfffffff000ec8947 */ /* 0x000fea000383ffff */
.L_x_49:
[----:B------:R-:W-:Y:S06]  /*80d0*/  BAR.SYNC.DEFER_BLOCKING 0x1 ;  /* 0x0040000000007b1d */ /* 0x000fec0000010000 */
.L_x_59:
[----:B------:R-:W-:-:S08]  /*80e0*/  NOP ;  /* 0x0000000000007918 */ /* 0x000fd00000000000 */
[----:B------:R-:W1:Y:S02]  /*80f0*/  USETMAXREG.TRY_ALLOC.CTAPOOL UP0, 0x50 ;  /* 0x00000050000079c8 */ /* 0x000e640008000600 */
[----:B-1----:R-:W-:-:S13]  /*8100*/  PLOP3.LUT P0, PT, PT, PT, UP0, 0x80, 0x8 ;  /* 0x000000000008781c */ /* 0x002fda0003f0f008 */
[----:B------:R-:W-:Y:S05]  /*8110*/  @!P0 BRA `(.L_x_59) ;  /* 0xfffffffc00f08947 */ /* 0x000fea000383ffff */
[----:B------:R-:W-:Y:S05]  /*8120*/  BRA `(.L_x_1) ;  /* 0xffffff8000087947 */ /* 0x000fea000383ffff */
.L_x_0:
[----:B------:R-:W-:-:S08]  /*8130*/  NOP ;  /* 0x0000000000007918 */ /* 0x000fd00000000000 */
[----:B------:R-:W1:Y:S02]  /*8140*/  USETMAXREG.TRY_ALLOC.CTAPOOL UP0, 0x100 ;  /* 0x00000100000079c8 */ /* 0x000e640008000600 */
[----:B-1----:R-:W-:-:S13]  /*8150*/  PLOP3.LUT P0, PT, PT, PT, UP0, 0x80, 0x8 ;  /* 0x000000000008781c */ /* 0x002fda0003f0f008 */
[----:B------:R-:W-:Y:S05]  /*8160*/  @!P0 BRA `(.L_x_0) ;  /* 0xfffffffc00f08947 */ /* 0x000fea000383ffff */
[----:B------:R-:W-:-:S13]  /*8170*/  ISETP.GE.U32.AND P0, PT, R2, 0x20, PT ;  /* 0x000000200200780c */ /* 0x000fda0003f06070 */
[----:B------:R-:W-:Y:S05]  /*8180*/  @P0 BRA `(.L_x_60) ;  /* 0x0000000000b00947 */ /* 0x000fea0003800000 */
[----:B------:R-:W1:Y:S01]  /*8190*/  S2UR UR5, SR_CgaCtaId ;  /* 0x00000000000579c3 */ /* 0x000e620000008800 */
[----:B------:R-:W-:Y:S01]  /*81a0*/  NOP ;  /* 0x0000000000007918 */ /* 0x000fe20000000000 */
[----:B------:R-:W-:Y:S02]  /*81b0*/  UMOV UR4, 0x40 ;  /* 0x0000004000047882 */ /* 0x000fe40000000000 */
[----:B-1----:R-:W-:-:S09]  /*81c0*/  ULEA UR4, UR5, UR4, 0x18 ;  /* 0x0000000405047291 */ /* 0x002fd2000f8ec0ff */
[----:B------:R-:W1:Y:S02]  /*81d0*/  LDS.U8 R3, [UR4] ;  /* 0x00000004ff037984 */ /* 0x000e640008000000 */
[----:B-1----:R-:W-:-:S13]  /*81e0*/  ISETP.NE.AND P1, PT, R3, RZ, PT ;  /* 0x000000ff0300720c */ /* 0x002fda0003f25270 */
[----:B------:R-:W-:Y:S05]  /*81f0*/  @P1 BRA `(.L_x_61) ;  /* 0x00000000007c1947 */ /* 0x000fea0003800000 */
[----:B------:R-:W-:-:S13]  /*8200*/  ELECT P1, URZ, PT ;  /* 0x0000000000ff782f */ /* 0x000fda0003820000 */
[----:B------:R-:W-:Y:S05]  /*8210*/  @!P1 BRA `(.L_x_62) ;  /* 0x0000000000849947 */ /* 0x000fea0003800000 */
[----:B------:R-:W-:Y:S01]  /*8220*/  UMOV UR4, 0x10 ;  /* 0x0000001000047882 */ /* 0x000fe20000000000 */
[----:B------:R-:W-:Y:S01]  /*8230*/  HFMA2 R6, -RZ, RZ, 0, 5.9604644775390625e-08 ;  /* 0x00000001ff067431 */ /* 0x000fe200000001ff */
[----:B------:R-:W-:-:S03]  /*8240*/  MOV R4, 0xffff ;  /* 0x0000ffff00047802 */ /* 0x000fc60000000f00 */
[----:B------:R-:W-:Y:S04]  /*8250*/  DEPBAR.LE SB1, 0x36 ;  /* 0x00009d800000791a */ /* 0x000fe80000000000 */
[----:B------:R-:W1:Y:S02]  /*8260*/  UTCATOMSWS.FIND_AND_SET.ALIGN UP0, UR4, UR4 ;  /* 0x00000004000475e3 */ /* 0x000e640008000800 */
[----:B-1----:R-:W-:-:S04]  /*8270*/  PLOP3.LUT P1, PT, PT, PT, UP0, 0x80, 0x8 ;  /* 0x000000000008781c */ /* 0x002fc80003f2f008 */
[----:B------:R-:W-:-:S04]  /*8280*/  SEL R3, RZ, 0xffffffff, !P1 ;  /* 0xffffffffff037807 */ /* 0x000fc80004800000 */
[----:B------:R-:W-:Y:S02]  /*8290*/  ISETP.NE.AND P1, PT, R3, RZ, PT ;  /* 0x000000ff0300720c */ /* 0x000fe40003f25270 */
[----:B------:R-:W-:-:S11]  /*82a0*/  MOV R3, UR4 ;  /* 0x0000000400037c02 */ /* 0x000fd60008000f00 */
[----:B------:R-:W-:Y:S05]  /*82b0*/  @P1 BRA `(.L_x_63) ;  /* 0x0000000000241947 */ /* 0x000fea0003800000 */
.L_x_64:
[----:B------:R-:W-:Y:S05]  /*82c0*/  NANOSLEEP 0x64 ;  /* 0x000000640000795d */ /* 0x000fea0003800000 */
[----:B------:R-:W-:-:S05]  /*82d0*/  UMOV UR4, 0x10 ;  /* 0x0000001000047882 */ /* 0x000fca0000000000 */
[----:B------:R-:W-:Y:S04]  /*82e0*/  DEPBAR.LE SB1, 0x36 ;  /* 0x00009d800000791a */ /* 0x000fe80000000000 */
[----:B------:R-:W1:Y:S02]  /*82f0*/  UTCATOMSWS.FIND_AND_SET.ALIGN UP0, UR4, UR4 ;  /* 0x00000004000475e3 */ /* 0x000e640008000800 */
[----:B-1----:R-:W-:-:S04]  /*8300*/  PLOP3.LUT P1, PT, PT, PT, UP0, 0x80, 0x8 ;  /* 0x000000000008781c */ /* 0x002fc80003f2f008 */
[----:B------:R-:W-:-:S04]  /*8310*/  SEL R3, RZ, 0xffffffff, !P1 ;  /* 0xffffffffff037807 */ /* 0x000fc80004800000 */
[----:B------:R-:W-:Y:S02]  /*8320*/  ISETP.NE.AND P1, PT, R3, RZ, PT ;  /* 0x000000ff0300720c */ /* 0x000fe40003f25270 */
[----:B------:R-:W-:-:S11]  /*8330*/  MOV R3, UR4 ;  /* 0x0000000400037c02 */ /* 0x000fd60008000f00 */
[----:B------:R-:W-:Y:S05]  /*8340*/  @!P1 BRA `(.L_x_64) ;  /* 0xfffffffc00dc9947 */ /* 0x000fea000383ffff */
.L_x_63:
[C---:B------:R-:W-:Y:S01]  /*8350*/  IADD3 R5, PT, PT, R3.reuse, 0x10, RZ ;  /* 0x0000001003057810 */ /* 0x040fe20007ffe0ff */
[----:B------:R-:W-:Y:S01]  /*8360*/  UMOV UR4, 0x50 ;  /* 0x0000005000047882 */ /* 0x000fe20000000000 */
[----:B------:R-:W-:Y:S01]  /*8370*/  SHF.L.U32 R4, R4, R3, RZ ;  /* 0x0000000304047219 */ /* 0x000fe200000006ff */
[----:B------:R-:W-:Y:S01]  /*8380*/  ULEA UR4, UR5, UR4, 0x18 ;  /* 0x0000000405047291 */ /* 0x000fe2000f8ec0ff */
[----:B------:R-:W-:Y:S02]  /*8390*/  SHF.L.U32 R5, R6, R5, RZ ;  /* 0x0000000506057219 */ /* 0x000fe400000006ff */
[----:B------:R-:W-:Y:S02]  /*83a0*/  SHF.L.U32 R3, R3, 0x5, RZ ;  /* 0x0000000503037819 */ /* 0x000fe400000006ff */
[----:B------:R-:W-:-:S05]  /*83b0*/  LOP3.LUT R4, R5, R4, RZ, 0xfc, !PT ;  /* 0x0000000405047212 */ /* 0x000fca00078efcff */
[----:B------:R1:W-:Y:S04]  /*83c0*/  ATOMS.OR RZ, [UR4], R4 ;  /* 0x00000004ffff798c */ /* 0x0003e8000b000004 */
[----:B------:R1:W-:Y:S01]  /*83d0*/  STS [UR47], R3 ;  /* 0x00000003ff007988 */ /* 0x0003e2000800082f */
[----:B------:R-:W-:Y:S05]  /*83e0*/  BRA `(.L_x_62) ;  /* 0x0000000000107947 */ /* 0x000fea0003800000 */
.L_x_61:
[----:B------:R-:W-:Y:S02]  /*83f0*/  MOV R3, 0xffffffff ;  /* 0xffffffff00037802 */ /* 0x000fe40000000f00 */
[----:B------:R-:W-:-:S03]  /*8400*/  MOV R4, 0x8430 ;  /* 0x0000843000047802 */ /* 0x000fc60000000f00 */
[----:B------:R1:W-:Y:S04]  /*8410*/  STS [UR47], R3 ;  /* 0x00000003ff007988 */ /* 0x0003e8000800082f */
[----:B-1----:R-:W-:Y:S05]  /*8420*/  CALL.REL.NOINC `($__internal_1_$__cuda_sm10x_tcgen05_guardrail_trap_phase_invalid_during_alloc) ;  /* 0x0000004c00247944 */ /* 0x002fea0003c00000 */
.L_x_62:
[----:B------:R-:W-:Y:S05]  /*8430*/  WARPSYNC.ALL ;  /* 0x0000000000007948 */ /* 0x000fea0003800000 */
[----:B------:R-:W-:Y:S01]  /*8440*/  NOP ;  /* 0x0000000000007918 */ /* 0x000fe20000000000 */
.L_x_60:
[----:B------:R-:W2:Y:S08]  /*8450*/  S2UR UR4, SR_CgaCtaId ;  /* 0x00000000000479c3 */ /* 0x000eb00000008800 */
[----:B------:R-:W-:Y:S01]  /*8460*/  BAR.SYNC.DEFER_BLOCKING 0x0, 0x80 ;  /* 0x0002000000007b1d */ /* 0x000fe20000010000 */
[----:B------:R-:W-:Y:S01]  /*8470*/  HFMA2 R6, -RZ, RZ, 7.65323638916015625e-05, 4.589557647705078125e-05 ;  /* 0x05040302ff067431 */ /* 0x000fe200000001ff */
[----:B------:R-:W-:-:S04]  /*8480*/  ISETP.NE.AND P1, PT, R0, RZ, PT ;  /* 0x000000ff0000720c */ /* 0x000fc80003f25270 */
[----:B------:R-:W-:Y:S02]  /*8490*/  UMOV UR11, 0x400 ;  /* 0x00000400000b7882 */ /* 0x000fe40000000000 */
[----:B--2---:R-:W-:-:S09]  /*84a0*/  ULEA UR11, UR4, UR11, 0x18 ;  /* 0x0000000b040b7291 */ /* 0x004fd2000f8ec0ff */
[----:B-1----:R-:W1:Y:S02]  /*84b0*/  LDS R3, [UR11] ;  /* 0x0000000bff037984 */ /* 0x002e640008000800 */
[----:B-1----:R-:W-:Y:S01]  /*84c0*/  R2UR UR10, R3 ;  /* 0x00000000030a72ca */ /* 0x002fe200000e0000 */
[----:B------:R-:W-:Y:S06]  /*84d0*/  BAR.SYNC.DEFER_BLOCKING 0x0, 0x80 ;  /* 0x0002000000007b1d */ /* 0x000fec0000010000 */
[----:B------:R-:W-:Y:S08]  /*84e0*/  @P0 BRA `(.L_x_65) ;  /* 0x0000000000180947 */ /* 0x000ff00003800000 */
[----:B------:R-:W-:Y:S02]  /*84f0*/  ELECT P2, URZ, PT ;  /* 0x0000000000ff782f */ /* 0x000fe40003840000 */
[----:B------:R-:W-:Y:S01]  /*8500*/  MOV R3, 0x1 ;  /* 0x0000000100037802 */ /* 0x000fe20000000f00 */
[----:B------:R-:W-:Y:S01]  /*8510*/  UMOV UR5, 0x40 ;  /* 0x0000004000057882 */ /* 0x000fe20000000000 */
[----:B------:R-:W-:Y:S01]  /*8520*/  UVIRTCOUNT.DEALLOC.SMPOOL 0x80 ;  /* 0x000000800000784c */ /* 0x000fe20000000000 */
[----:B------:R-:W-:-:S09]  /*8530*/  ULEA UR5, UR4, UR5, 0x18 ;  /* 0x0000000504057291 */ /* 0x000fd2000f8ec0ff */
[----:B------:R1:W-:Y:S03]  /*8540*/  @P2 STS.U8 [UR5], R3 ;  /* 0x00000003ff002988 */ /* 0x0003e60008000005 */
.L_x_65:
[----:B------:R-:W-:Y:S04]  /*8550*/  BSSY.RECONVERGENT B0, `(.L_x_66) ;  /* 0x000000d000007945 */ /* 0x000fe80003800200 */
[----:B------:R-:W-:Y:S05]  /*8560*/  @P1 BRA `(.L_x_67) ;  /* 0x00000000002c1947 */ /* 0x000fea0003800000 */
[----:B------:R-:W-:Y:S02]  /*8570*/  UMOV UR4, 0x1 ;  /* 0x0000000100047882 */ /* 0x000fe40000000000 */
[----:B------:R-:W-:-:S04]  /*8580*/  UIADD3 UR6, UPT, UPT, -UR4, 0x100000, URZ ;  /* 0x0010000004067890 */ /* 0x000fc8000fffe1ff */
[----:B------:R-:W-:Y:S02]  /*8590*/  USHF.L.U32 UR7, UR6, 0xb, URZ ;  /* 0x0000000b06077899 */ /* 0x000fe400080006ff */
[----:B------:R-:W-:Y:S02]  /*85a0*/  USHF.L.U32 UR6, UR6, 0x1, URZ ;  /* 0x0000000106067899 */ /* 0x000fe400080006ff */
[----:B------:R-:W-:-:S04]  /*85b0*/  UIADD3 UR4, UPT, UPT, -UR4, 0x100000, URZ ;  /* 0x0010000004047890 */ /* 0x000fc8000fffe1ff */
[----:B------:R-:W-:Y:S02]  /*85c0*/  USHF.L.U32 UR5, UR4, 0xb, URZ ;  /* 0x0000000b04057899 */ /* 0x000fe400080006ff */
[----:B------:R-:W-:Y:S01]  /*85d0*/  USHF.L.U32 UR4, UR4, 0x1, URZ ;  /* 0x0000000104047899 */ /* 0x000fe200080006ff */
[----:B------:R-:W2:Y:S03]  /*85e0*/  FENCE.VIEW.ASYNC.S ;  /* 0x00000000000073c6 */ /* 0x000ea60000000000 */
[----:B--2---:R2:W3:Y:S08]  /*85f0*/  SYNCS.EXCH.64 URZ, [UR11+0x18210], UR6 ;  /* 0x018210060bff75b2 */ /* 0x0044f00008000100 */
[----:B------:R2:W4:Y:S01]  /*8600*/  SYNCS.EXCH.64 URZ, [UR11+0x18220], UR4 ;  /* 0x018220040bff75b2 */ /* 0x0005220008000100 */
[----:B------:R-:W-:Y:S01]  /*8610*/  NOP ;  /* 0x0000000000007918 */ /* 0x000fe20000000000 */
.L_x_67:
[----:B--2---:R-:W-:Y:S05]  /*8620*/  BSYNC.RECONVERGENT B0 ;  /* 0x0000000000007941 */ /* 0x004fea0003800200 */
.L_x_66:
[----:B---34-:R-:W-:Y:S06]  /*8630*/  BAR.SYNC.DEFER_BLOCKING 0x0, 0x80 ;  /* 0x0002000000007b1d */ /* 0x018fec0000010000 */
[----:B------:R-:W-:Y:S01]  /*8640*/  BSSY.RECONVERGENT B0, `(.L_x_68) ;  /* 0x000000f000007945 */ /* 0x000fe20003800200 */
[----:B------:R-:W-:Y:S01]  /*8650*/  @!P1 SYNCS.ARRIVE.TRANS64.A1T0 RZ, [UR11+0x18220], RZ ;  /* 0x018220ffffff99a7 */ /* 0x000fe2000810000b */
[----:B------:R-:W-:Y:S06]  /*8660*/  BAR.SYNC.DEFER_BLOCKING 0x0, 0x80 ;  /* 0x0002000000007b1d */ /* 0x000fec0000010000 */
        /* <DEDUP_REMOVED lines=12> */
.L_x_69:
[----:B--2---:R-:W-:Y:S05]  /*8730*/  BSYNC.RECONVERGENT B0 ;  /* 0x0000000000007941 */ /* 0x004fea0003800200 */
.L_x_68:
        /* <DEDUP_REMOVED lines=16> */
.L_x_71:
[----:B--2---:R-:W-:Y:S05]  /*8840*/  BSYNC.RECONVERGENT B0 ;  /* 0x0000000000007941 */ /* 0x004fea0003800200 */
.L_x_70:
        /* <DEDUP_REMOVED lines=16> */
.L_x_73:
[----:B--2---:R-:W-:Y:S05]  /*8950*/  BSYNC.RECONVERGENT B0 ;  /* 0x0000000000007941 */ /* 0x004fea0003800200 */
.L_x_72:
        /* <DEDUP_REMOVED lines=16> */
.L_x_75:
[----:B--2---:R-:W-:Y:S05]  /*8a60*/  BSYNC.RECONVERGENT B0 ;  /* 0x0000000000007941 */ /* 0x004fea0003800200 */
.L_x_74:
        /* <DEDUP_REMOVED lines=16> */
.L_x_77:
[----:B--2---:R-:W-:Y:S05]  /*8b70*/  BSYNC.RECONVERGENT B0 ;  /* 0x0000000000007941 */ /* 0x004fea0003800200 */
.L_x_76:
        /* <DEDUP_REMOVED lines=16> */
.L_x_79:
[----:B--2---:R-:W-:Y:S05]  /*8c80*/  BSYNC.RECONVERGENT B0 ;  /* 0x0000000000007941 */ /* 0x004fea0003800200 */
.L_x_78:
        /* <DEDUP_REMOVED lines=16> */
.L_x_81:
[----:B--2---:R-:W-:Y:S05]  /*8d90*/  BSYNC.RECONVERGENT B0 ;  /* 0x0000000000007941 */ /* 0x004fea0003800200 */
.L_x_80:
        /* <DEDUP_REMOVED lines=16> */
.L_x_83:
[----:B--2---:R-:W-:Y:S05]  /*8ea0*/  BSYNC.RECONVERGENT B0 ;  /* 0x0000000000007941 */ /* 0x004fea0003800200 */
.L_x_82:
        /* <DEDUP_REMOVED lines=16> */
.L_x_85:
[----:B--2---:R-:W-:Y:S05]  /*8fb0*/  BSYNC.RECONVERGENT B0 ;  /* 0x0000000000007941 */ /* 0x004fea0003800200 */
.L_x_84:
        /* <DEDUP_REMOVED lines=16> */
.L_x_87:
[----:B--2---:R-:W-:Y:S05]  /*90c0*/  BSYNC.RECONVERGENT B0 ;  /* 0x0000000000007941 */ /* 0x004fea0003800200 */
.L_x_86:
        /* <DEDUP_REMOVED lines=16> */
.L_x_89:
[----:B--2---:R-:W-:Y:S05]  /*91d0*/  BSYNC.RECONVERGENT B0 ;  /* 0x0000000000007941 */ /* 0x004fea0003800200 */
.L_x_88:
        /* <DEDUP_REMOVED lines=16> */
.L_x_91:
[----:B--2---:R-:W-:Y:S05]  /*92e0*/  BSYNC.RECONVERGENT B0 ;  /* 0x0000000000007941 */ /* 0x004fea0003800200 */
.L_x_90:
        /* <DEDUP_REMOVED lines=16> */
.L_x_93:
[----:B--2---:R-:W-:Y:S05]  /*93f0*/  BSYNC.RECONVERGENT B0 ;  /* 0x0000000000007941 */ /* 0x004fea0003800200 */
.L_x_92:
        /* <DEDUP_REMOVED lines=16> */
.L_x_95:
[----:B--2---:R-:W-:Y:S05]  /*9500*/  BSYNC.RECONVERGENT B0 ;  /* 0x0000000000007941 */ /* 0x004fea0003800200 */
.L_x_94:
        /* <DEDUP_REMOVED lines=16> */
.L_x_97:
[----:B--2---:R-:W-:Y:S05]  /*9610*/  BSYNC.RECONVERGENT B0 ;  /* 0x0000000000007941 */ /* 0x004fea0003800200 */
.L_x_96:
        /* <DEDUP_REMOVED lines=16> */
.L_x_99:
[----:B--2---:R-:W-:Y:S05]  /*9720*/  BSYNC.RECONVERGENT B0 ;  /* 0x0000000000007941 */ /* 0x004fea0003800200 */
.L_x_98:
        /* <DEDUP_REMOVED lines=16> */
.L_x_101:
[----:B--2---:R-:W-:Y:S05]  /*9830*/  BSYNC.RECONVERGENT B0 ;  /* 0x0000000000007941 */ /* 0x004fea0003800200 */
.L_x_100:
[----:B---34-:R-:W-:Y:S01]  /*9840*/  BAR.SYNC.DEFER_BLOCKING 0x0, 0x80 ;  /* 0x0002000000007b1d */ /* 0x018fe20000010000 */
[----:B------:R-:W-:Y:S01]  /*9850*/  UIADD3 UR4, UPT, UPT, UR10, 0x80, URZ ;  /* 0x000000800a047890 */ /* 0x000fe2000fffe0ff */
[----:B------:R-:W-:Y:S01]  /*9860*/  HFMA2 R5, -RZ, RZ, 1.5318393707275390625e-05, 1.5318393707275390625e-05 ;  /* 0x01010101ff057431 */ /* 0x000fe200000001ff */
[----:B------:R-:W-:Y:S01]  /*9870*/  UIADD3 UR5, UPT, UPT, UR10, 0x100, URZ ;  /* 0x000001000a057890 */ /* 0x000fe2000fffe0ff */
[----:B------:R-:W-:Y:S02]  /*9880*/  MOV R4, RZ ;  /* 0x000000ff00047202 */ /* 0x000fe40000000f00 */
[----:B-1----:R-:W-:Y:S02]  /*9890*/  MOV R3, UR10 ;  /* 0x0000000a00037c02 */ /* 0x002fe40008000f00 */
[----:B------:R-:W-:Y:S01]  /*98a0*/  MOV R7, UR4 ;  /* 0x0000000400077c02 */ /* 0x000fe20008000f00 */
[----:B------:R-:W-:Y:S01]  /*98b0*/  UMOV UR4, URZ ;  /* 0x000000ff00047c82 */ /* 0x000fe20008000000 */
[----:B------:R-:W-:Y:S01]  /*98c0*/  MOV R8, UR5 ;  /* 0x0000000500087c02 */ /* 0x000fe20008000f00 */
[----:B------:R-:W-:Y:S01]  /*98d0*/  @!P1 SYNCS.ARRIVE.TRANS64.A1T0 RZ, [UR11+0x182f0], RZ ;  /* 0x0182f0ffffff99a7 */ /* 0x000fe2000810000b */
[----:B------:R-:W-:Y:S04]  /*98e0*/  STS.64 [UR11+0x18270], R4 ;  /* 0x01827004ff007988 */ /* 0x000fe80008000a0b */
[----:B------:R-:W-:Y:S04]  /*98f0*/  STS [UR11+0x18278], R6 ;  /* 0x01827806ff007988 */ /* 0x000fe8000800080b */
[----:B------:R-:W-:Y:S04]  /*9900*/  STS [UR11+0x18000], R3 ;  /* 0x01800003ff007988 */ /* 0x000fe8000800080b */
[----:B------:R-:W-:Y:S04]  /*9910*/  STS [UR11+0x18008], R7 ;  /* 0x01800807ff007988 */ /* 0x000fe8000800080b */
[----:B------:R1:W-:Y:S01]  /*9920*/  STS [UR11+0x18010], R8 ;  /* 0x01801008ff007988 */ /* 0x0003e2000800080b */
[----:B------:R-:W-:Y:S08]  /*9930*/  BAR.SYNC.DEFER_BLOCKING 0x1 ;  /* 0x0040000000007b1d */ /* 0x000ff00000010000 */
[----:B-1----:R-:W1:-:S00]  /*9940*/  USETMAXREG.DEALLOC.CTAPOOL 0x68 ;  /* 0x00000068000079c8 */ /* 0x002e4000080e0500 */
        /* <DEDUP_REMOVED lines=9> */
[----:B------:R-:W1:Y:S01]  /*99e0*/  LDCU UR6, c[0x0][0x398] ;  /* 0x00007300ff0677ac */ /* 0x000e620008000800 */
[----:B------:R-:W-:Y:S01]  /*99f0*/  SHF.L.U32 R2, R2, 0x3, RZ ;  /* 0x0000000302027819 */ /* 0x000fe200000006ff */
[----:B------:R-:W-:-:S03]  /*9a00*/  USHF.L.U32 UR12, UR5, 0x3, URZ ;  /* 0x00000003050c7899 */ /* 0x000fc600080006ff */
[----:B------:R-:W-:Y:S01]  /*9a10*/  LOP3.LUT R69, R2, 0x30, RZ, 0xc0, !PT ;  /* 0x0000003002457812 */ /* 0x000fe200078ec0ff */
[----:B------:R-:W-:Y:S02]  /*9a20*/  UIADD3 UR27, UPT, UPT, UR10, 0xc0, URZ ;  /* 0x000000c00a1b7890 */ /* 0x000fe4000fffe0ff */
[----:B------:R-:W-:Y:S01]  /*9a30*/  UIADD3 UR26, UPT, UPT, UR10, 0x140, URZ ;  /* 0x000001400a1a7890 */ /* 0x000fe2000fffe0ff */
[----:B------:R-:W-:Y:S01]  /*9a40*/  LEA R69, R0, R69, 0x6 ;  /* 0x0000004500457211 */ /* 0x000fe200078e30ff */
[----:B------:R-:W-:Y:S02]  /*9a50*/  UIADD3 UR29, UPT, UPT, UR10, 0x40, URZ ;  /* 0x000000400a1d7890 */ /* 0x000fe4000fffe0ff */
[----:B------:R-:W-:Y:S01]  /*9a60*/  UIADD3 UR28, UPT, UPT, UR10, 0xc1, URZ ;  /* 0x000000c10a1c7890 */ /* 0x000fe2000fffe0ff */
[C---:B------:R-:W-:Y:S01]  /*9a70*/  LOP3.LUT R68, R69.reuse, 0x10, RZ, 0x3c, !PT ;  /* 0x0000001045447812 */ /* 0x040fe200078e3cff */
[----:B------:R-:W-:Y:S01]  /*9a80*/  UIADD3 UR30, UPT, UPT, UR10, 0x141, URZ ;  /* 0x000001410a1e7890 */ /* 0x000fe2000fffe0ff */
[C---:B------:R-:W-:Y:S01]  /*9a90*/  LOP3.LUT R3, R69.reuse, 0x20, RZ, 0x3c, !PT ;  /* 0x0000002045037812 */ /* 0x040fe200078e3cff */
[----:B------:R-:W-:Y:S01]  /*9aa0*/  UMOV UR5, URZ ;  /* 0x000000ff00057c82 */ /* 0x000fe20008000000 */
[----:B------:R-:W-:Y:S01]  /*9ab0*/  LOP3.LUT R2, R69, 0x30, RZ, 0x3c, !PT ;  /* 0x0000003045027812 */ /* 0x000fe200078e3cff */
[----:B-1----:R-:W-:Y:S01]  /*9ac0*/  ULEA.HI UR6, UR49, UR6, URZ, 0x7 ;  /* 0x0000000631067291 */ /* 0x002fe2000f8f38ff */
[----:B------:R-:W-:-:S03]  /*9ad0*/  UMOV UR7, URZ ;  /* 0x000000ff00077c82 */ /* 0x000fc60008000000 */
[----:B------:R-:W-:-:S04]  /*9ae0*/  USHF.R.S32.HI UR6, URZ, 0x7, UR6 ;  /* 0x00000007ff067899 */ /* 0x000fc80008011406 */
[----:B------:R-:W-:-:S04]  /*9af0*/  UISETP.LT.AND UP0, UPT, UR6, 0x2, UPT ;  /* 0x000000020600788c */ /* 0x000fc8000bf01270 */
[----:B------:R-:W-:-:S03]  /*9b00*/  USEL UR13, UR6, 0x2, !UP0 ;  /* 0x00000002060d7887 */ /* 0x000fc6000c000000 */
[----:B------:R-:W-:Y:S01]  /*9b10*/  UMOV UR6, URZ ;  /* 0x000000ff00067c82 */ /* 0x000fe20008000000 */
[----:B------:R-:W-:-:S12]  /*9b20*/  UIADD3 UR13, UPT, UPT, UR13, -0x1, URZ ;  /* 0xffffffff0d0d7890 */ /* 0x000fd8000fffe0ff */
.L_x_117:
[----:B-1----:R-:W-:Y:S01]  /*9b30*/  IABS R4, UR12 ;  /* 0x0000000c00047c13 */ /* 0x002fe20008000000 */
[----:B------:R-:W-:Y:S01]  /*9b40*/  UMOV UR8, URZ ;  /* 0x000000ff00087c82 */ /* 0x000fe20008000000 */
[----:B------:R-:W-:Y:S01]  /*9b50*/  IABS R6, UR14 ;  /* 0x0000000e00067c13 */ /* 0x000fe20008000000 */
[----:B------:R-:W-:Y:S01]  /*9b60*/  BAR.SYNC.DEFER_BLOCKING 0x0, 0x80 ;  /* 0x0002000000007b1d */ /* 0x000fe20000010000 */
[----:B------:R-:W-:Y:S02]  /*9b70*/  R2UR UR19, R4 ;  /* 0x00000000041372ca */ /* 0x000fe400000e0000 */
[----:B------:R-:W-:Y:S02]  /*9b80*/  IABS R7, UR12 ;  /* 0x0000000c00077c13 */ /* 0x000fe40008000000 */
[----:B------:R-:W-:-:S09]  /*9b90*/  R2UR UR18, R6 ;  /* 0x00000000061272ca */ /* 0x000fd200000e0000 */
[----:B------:R-:W1:Y:S08]  /*9ba0*/  I2F.RP R4, UR19 ;  /* 0x0000001300047d06 */ /* 0x000e700008209400 */
[----:B-1----:R-:W1:Y:S02]  /*9bb0*/  MUFU.RCP R4, R4 ;  /* 0x0000000400047308 */ /* 0x002e640000001000 */
[----:B-1----:R-:W-:-:S02]  /*9bc0*/  IADD3 R5, PT, PT, R4, 0xffffffe, RZ ;  /* 0x0ffffffe04057810 */ /* 0x002fc40007ffe0ff */
[----:B------:R-:W-:-:S04]  /*9bd0*/  IADD3 R4, PT, PT, RZ, -R7, RZ ;  /* 0x80000007ff047210 */ /* 0x000fc80007ffe0ff */
[----:B------:R-:W1:Y:S02]  /*9be0*/  F2I.FTZ.U32.TRUNC.NTZ R5, R5 ;  /* 0x0000000500057305 */ /* 0x000e64000021f000 */
[----:B-1----:R-:W-:-:S13]  /*9bf0*/  R2UR UR9, R5 ;  /* 0x00000000050972ca */ /* 0x002fda00000e0000 */
[----:B------:R-:W-:-:S04]  /*9c00*/  UIADD3 UR15, UPT, UPT, URZ, -UR9, URZ ;  /* 0x80000009ff0f7290 */ /* 0x000fc8000fffe0ff */
[----:B------:R-:W-:-:S04]  /*9c10*/  UIMAD UR15, UR15, UR19, URZ ;  /* 0x000000130f0f72a4 */ /* 0x000fc8000f8e02ff */
[----:B------:R-:W-:-:S03]  /*9c20*/  UIMAD.WIDE.U32 UR8, UR9, UR15, UR8 ;  /* 0x0000000f090872a5 */ /* 0x000fc6000f8e0008 */
[----:B------:R-:W-:Y:S01]  /*9c30*/  R2UR UR15, R4 ;  /* 0x00000000040f72ca */ /* 0x000fe200000e0000 */
[----:B------:R-:W-:-:S12]  /*9c40*/  UIMAD.WIDE.U32 UR8, UR9, UR18, URZ ;  /* 0x00000012090872a5 */ /* 0x000fd8000f8e00ff */
[----:B------:R-:W-:-:S04]  /*9c50*/  UIMAD UR8, UR9, UR15, UR18 ;  /* 0x0000000f090872a4 */ /* 0x000fc8000f8e0212 */
[----:B------:R-:W-:-:S11]  /*9c60*/  UISETP.GT.U32.AND UP2, UPT, UR19, UR8, UPT ;  /* 0x000000081300728c */ /* 0x000fd6000bf44070 */
[----:B------:R-:W-:Y:S02]  /*9c70*/  @!UP2 UIADD3 UR8, UPT, UPT, UR8, -UR19, URZ ;  /* 0x800000130808a290 */ /* 0x000fe4000fffe0ff */
[----:B------:R-:W-:Y:S02]  /*9c80*/  @!UP2 UIADD3 UR9, UPT, UPT, UR9, 0x1, URZ ;  /* 0x000000010909a890 */ /* 0x000fe4000fffe0ff */
[----:B------:R-:W-:Y:S02]  /*9c90*/  UISETP.GE.U32.AND UP0, UPT, UR8, UR19, UPT ;  /* 0x000000130800728c */ /* 0x000fe4000bf06070 */
[----:B------:R-:W-:-:S04]  /*9ca0*/  ULOP3.LUT UR8, UR14, UR12, URZ, 0x3c, !UPT ;  /* 0x0000000c0e087292 */ /* 0x000fc8000f8e3cff */
[----:B------:R-:W-:Y:S02]  /*9cb0*/  UISETP.GE.AND UP2, UPT, UR8, URZ, UPT ;  /* 0x000000ff0800728c */ /* 0x000fe4000bf46270 */
[----:B------:R-:W-:-:S03]  /*9cc0*/  USHF.L.U32 UR8, UR6, 0x1f, URZ ;  /* 0x0000001f06087899 */ /* 0x000fc600080006ff */
[----:B------:R-:W-:Y:S02]  /*9cd0*/  @UP0 UIADD3 UR9, UPT, UPT, UR9, 0x1, URZ ;  /* 0x0000000109090890 */ /* 0x000fe4000fffe0ff */
[----:B------:R-:W-:Y:S01]  /*9ce0*/  UISETP.NE.AND UP0, UPT, UR12, URZ, UPT ;  /* 0x000000ff0c00728c */ /* 0x000fe2000bf05270 */
[----:B------:R-:W-:Y:S01]  /*9cf0*/  MOV R6, UR8 ;  /* 0x0000000800067c02 */ /* 0x000fe20008000f00 */
[----:B------:R-:W-:-:S03]  /*9d00*/  USHF.L.U32 UR8, UR7, 0x1f, URZ ;  /* 0x0000001f07087899 */ /* 0x000fc600080006ff */
[----:B------:R-:W-:Y:S01]  /*9d10*/  UMOV UR21, UR9 ;  /* 0x0000000900157c82 */ /* 0x000fe20008000000 */
[----:B------:R-:W1:Y:S01]  /*9d20*/  SYNCS.PHASECHK.TRANS64.TRYWAIT P2, [UR11+0x182c0], R6 ;  /* 0x0182c006ff0075a7 */ /* 0x000e62000804110b */
[----:B------:R-:W-:-:S04]  /*9d30*/  @!UP2 UIADD3 UR21, UPT, UPT, -UR21, URZ, URZ ;  /* 0x000000ff1515a290 */ /* 0x000fc8000fffe1ff */
[----:B------:R-:W-:-:S04]  /*9d40*/  @!UP0 ULOP3.LUT UR21, URZ, UR12, URZ, 0x33, !UPT ;  /* 0x0000000cff158292 */ /* 0x000fc8000f8e33ff */
[----:B------:R-:W-:-:S04]  /*9d50*/  UIMAD UR15, UR21, -0x8, UR46 ;  /* 0xfffffff8150f78a4 */ /* 0x000fc8000f8e022e */
[----:B------:R-:W-:-:S04]  /*9d60*/  UISETP.LT.AND UP0, UPT, UR15, 0x8, UPT ;  /* 0x000000080f00788c */ /* 0x000fc8000bf01270 */
[----:B------:R-:W-:-:S06]  /*9d70*/  USEL UR15, UR15, 0x8, UP0 ;  /* 0x000000080f0f7887 */ /* 0x000fcc0008000000 */
[----:B------:R-:W-:Y:S02]  /*9d80*/  IABS R4, UR15 ;  /* 0x0000000f00047c13 */ /* 0x000fe40008000000 */
[----:B------:R-:W-:Y:S02]  /*9d90*/  IABS R7, UR15 ;  /* 0x0000000f00077c13 */ /* 0x000fe40008000000 */
[----:B------:R-:W-:-:S13]  /*9da0*/  R2UR UR22, R4 ;  /* 0x00000000041672ca */ /* 0x000fda00000e0000 */
[----:B------:R-:W2:Y:S08]  /*9db0*/  I2F.RP R4, UR22 ;  /* 0x0000001600047d06 */ /* 0x000eb00008209400 */
[----:B--2---:R-:W2:Y:S02]  /*9dc0*/  MUFU.RCP R4, R4 ;  /* 0x0000000400047308 */ /* 0x004ea40000001000 */
[----:B--2---:R-:W-:-:S02]  /*9dd0*/  IADD3 R5, PT, PT, R4, 0xffffffe, RZ ;  /* 0x0ffffffe04057810 */ /* 0x004fc40007ffe0ff */
[----:B------:R-:W-:-:S04]  /*9de0*/  IADD3 R4, PT, PT, RZ, -R7, RZ ;  /* 0x80000007ff047210 */ /* 0x000fc80007ffe0ff */
[----:B------:R-:W2:Y:S02]  /*9df0*/  F2I.FTZ.U32.TRUNC.NTZ R5, R5 ;  /* 0x0000000500057305 */ /* 0x000ea4000021f000 */
[----:B--2---:R-:W-:-:S13]  /*9e00*/  R2UR UR9, R5 ;  /* 0x00000000050972ca */ /* 0x004fda00000e0000 */
[----:B------:R-:W-:Y:S01]  /*9e10*/  UIADD3 UR19, UPT, UPT, URZ, -UR9, URZ ;  /* 0x80000009ff137290 */ /* 0x000fe2000fffe0ff */
[----:B-1----:R-:W-:Y:S11]  /*9e20*/  @!P2 BRA `(.L_x_103) ;  /* 0x000000300008a947 */ /* 0x002ff60003800000 */
.L_x_193:
[----:B------:R-:W-:Y:S01]  /*9e30*/  BAR.SYNC.DEFER_BLOCKING 0x0, 0x80 ;  /* 0x0002000000007b1d */ /* 0x000fe20000010000 */
[----:B------:R-:W-:Y:S01]  /*9e40*/  R2UR UR20, R4 ;  /* 0x00000000041472ca */ /* 0x000fe200000e0000 */
[----:B------:R-:W-:Y:S01]  /*9e50*/  UIMAD UR19, UR19, UR22, URZ ;  /* 0x00000016131372a4 */ /* 0x000fe2000f8e02ff */
[----:B------:R-:W-:Y:S01]  /*9e60*/  MOV R4, UR8 ;  /* 0x0000000800047c02 */ /* 0x000fe20008000f00 */
[----:B------:R-:W-:Y:S02]  /*9e70*/  UISETP.GE.AND UP2, UPT, UR14, URZ, UPT ;  /* 0x000000ff0e00728c */ /* 0x000fe4000bf46270 */
[----:B------:R-:W-:Y:S02]  /*9e80*/  UMOV UR8, URZ ;  /* 0x000000ff00087c82 */ /* 0x000fe40008000000 */
[----:B------:R-:W-:-:S04]  /*9e90*/  UIMAD.WIDE.U32 UR8, UR9, UR19, UR8 ;  /* 0x00000013090872a5 */ /* 0x000fc8000f8e0008 */
[----:B------:R-:W-:-:S04]  /*9ea0*/  UIMAD.WIDE.U32 UR8, UR9, UR18, URZ ;  /* 0x00000012090872a5 */ /* 0x000fc8000f8e00ff */
[----:B------:R-:W-:-:S04]  /*9eb0*/  UIMAD UR9, UR9, UR20, UR18 ;  /* 0x00000014090972a4 */ /* 0x000fc8000f8e0212 */
[----:B------:R-:W-:Y:S01]  /*9ec0*/  UISETP.GT.U32.AND UP0, UPT, UR22, UR9, UPT ;  /* 0x000000091600728c */ /* 0x000fe2000bf04070 */
[----:B------:R-:W-:Y:S01]  /*9ed0*/  @!P1 SYNCS.ARRIVE.TRANS64.A1T0 RZ, [UR11+0x182d0], RZ ;  /* 0x0182d0ffffff99a7 */ /* 0x000fe2000810000b */
[----:B------:R-:W-:Y:S09]  /*9ee0*/  BAR.SYNC.DEFER_BLOCKING 0x0, 0x80 ;  /* 0x0002000000007b1d */ /* 0x000ff20000010000 */
[----:B------:R-:W-:-:S04]  /*9ef0*/  @!UP0 UIADD3 UR9, UPT, UPT, UR9, -UR22, URZ ;  /* 0x8000001609098290 */ /* 0x000fc8000fffe0ff */
[----:B------:R-:W-:Y:S01]  /*9f00*/  UISETP.GT.U32.AND UP0, UPT, UR22, UR9, UPT ;  /* 0x000000091600728c */ /* 0x000fe2000bf04070 */
[----:B------:R-:W1:Y:S02]  /*9f10*/  SYNCS.PHASECHK.TRANS64.TRYWAIT P2, [UR11+0x182e0], R4 ;  /* 0x0182e004ff0075a7 */ /* 0x000e64000804110b */
[----:B-1----:R-:W-:Y:S08]  /*9f20*/  @!P2 BRA `(.L_x_104) ;  /* 0x0000002c00d4a947 */ /* 0x002ff00003800000 */
.L_x_194:
[----:B------:R-:W-:Y:S01]  /*9f30*/  BAR.SYNC.DEFER_BLOCKING 0x0, 0x80 ;  /* 0x0002000000007b1d */ /* 0x000fe20000010000 */
[----:B------:R-:W-:Y:S01]  /*9f40*/  @!UP0 UIADD3 UR9, UPT, UPT, UR9, -UR22, URZ ;  /* 0x8000001609098290 */ /* 0x000fe2000fffe0ff */
[----:B------:R-:W-:Y:S01]  /*9f50*/  PLOP3.LUT P2, PT, PT, PT, UP1, 0x80, 0x8 ;  /* 0x000000000008781c */ /* 0x000fe20003f4f018 */
[----:B------:R-:W-:Y:S02]  /*9f60*/  UISETP.NE.AND UP0, UPT, UR15, URZ, UPT ;  /* 0x000000ff0f00728c */ /* 0x000fe4000bf05270 */
[----:B------:R-:W-:Y:S02]  /*9f70*/  UIADD3 UR19, UPT, UPT, -UR21, URZ, URZ ;  /* 0x000000ff15137290 */ /* 0x000fe4000fffe1ff */
[----:B------:R-:W-:Y:S01]  /*9f80*/  ULOP3.LUT UR18, UR7, 0x1, URZ, 0x3c, !UPT ;  /* 0x0000000107127892 */ /* 0x000fe2000f8e3cff */
[----:B------:R-:W-:Y:S01]  /*9f90*/  UMOV UR22, UR9 ;  /* 0x0000000900167c82 */ /* 0x000fe20008000000 */
[----:B------:R-:W-:Y:S02]  /*9fa0*/  ULOP3.LUT UR8, UR6, 0x1, URZ, 0x3c, !UPT ;  /* 0x0000000106087892 */ /* 0x000fe4000f8e3cff */
[----:B------:R-:W-:-:S02]  /*9fb0*/  @!UP2 UIADD3 UR22, UPT, UPT, -UR22, URZ, URZ ;  /* 0x000000ff1616a290 */ /* 0x000fc4000fffe1ff */
[----:B------:R-:W-:Y:S02]  /*9fc0*/  UIMAD UR23, UR12, UR19, UR14 ;  /* 0x000000130c1772a4 */ /* 0x000fe4000f8e020e */
[----:B------:R-:W-:Y:S01]  /*9fd0*/  @!UP0 ULOP3.LUT UR22, URZ, UR15, URZ, 0x33, !UPT ;  /* 0x0000000fff168292 */ /* 0x000fe2000f8e33ff */
[----:B------:R-:W-:Y:S01]  /*9fe0*/  @!P1 SYNCS.ARRIVE.TRANS64.A1T0 RZ, [UR11+0x182f0], RZ ;  /* 0x0182f0ffffff99a7 */ /* 0x000fe2000810000b */
[----:B------:R-:W-:Y:S10]  /*9ff0*/  @!P2 BRA `(.L_x_105) ;  /* 0x000000080018a947 */ /* 0x000ff40003800000 */
[----:B------:R-:W-:-:S05]  /*a000*/  UMOV UR9, UR13 ;  /* 0x0000000d00097c82 */ /* 0x000fca0008000000 */
.L_x_110:
[----:B------:R-:W-:Y:S01]  /*a010*/  BAR.SYNC.DEFER_BLOCKING 0x0, 0x80 ;  /* 0x0002000000007b1d */ /* 0x000fe20000010000 */
[----:B------:R-:W-:-:S05]  /*a020*/  USHF.L.U32 UR20, UR5, 0x1f, URZ ;  /* 0x0000001f05147899 */ /* 0x000fca00080006ff */
[----:B------:R-:W-:Y:S01]  /*a030*/  UMOV UR6, UR8 ;  /* 0x0000000800067c82 */ /* 0x000fe20008000000 */
[----:B------:R-:W-:Y:S01]  /*a040*/  USHF.R.U32.HI UR8, URZ, 0x2, UR67 ;  /* 0x00000002ff087899 */ /* 0x000fe20008011643 */
[----:B-1----:R-:W-:Y:S01]  /*a050*/  MOV R5, UR20 ;  /* 0x0000001400057c02 */ /* 0x002fe20008000f00 */
[----:B------:R-:W-:-:S06]  /*a060*/  USHF.L.U32 UR7, UR6, 0x1f, URZ ;  /* 0x0000001f06077899 */ /* 0x000fcc00080006ff */
[----:B------:R-:W-:Y:S01]  /*a070*/  MOV R4, UR7 ;  /* 0x0000000700047c02 */ /* 0x000fe20008000f00 */
[----:B------:R-:W-:-:S04]  /*a080*/  USHF.L.U32 UR7, UR67, 0x15, URZ ;  /* 0x0000001543077899 */ /* 0x000fc800080006ff */
[----:B------:R-:W-:Y:S01]  /*a090*/  ULOP3.LUT UR19, UR7, 0x600000, URZ, 0xc0, !UPT ;  /* 0x0060000007137892 */ /* 0x000fe2000f8ec0ff */
[----:B------:R-:W1:Y:S03]  /*a0a0*/  SYNCS.PHASECHK.TRANS64.TRYWAIT P2, [UR11+0x182c0], R4 ;  /* 0x0182c004ff0075a7 */ /* 0x000e66000804110b */
[----:B------:R-:W-:Y:S01]  /*a0b0*/  UIADD3 UR7, UPT, UPT, UR19, UR27, UR8 ;  /* 0x0000001b13077290 */ /* 0x000fe2000fffe008 */
[----:B-1----:R-:W-:Y:S11]  /*a0c0*/  @!P2 BRA `(.L_x_106) ;  /* 0x0000002c0078a947 */ /* 0x002ff60003800000 */
.L_x_195:
[----:B------:R-:W1:Y:S01]  /*a0d0*/  LDTM R70, tmem[UR7] ;  /* 0x00000007004679ee */ /* 0x000e620008040000 */
[----:B------:R-:W-:Y:S01]  /*a0e0*/  NOP ;  /* 0x0000000000007918 */ /* 0x000fe20000000000 */
[----:B-1----:R-:W-:Y:S01]  /*a0f0*/  BAR.SYNC.DEFER_BLOCKING 0x0, 0x80 ;  /* 0x0002000000007b1d */ /* 0x002fe20000010000 */
[----:B------:R-:W-:-:S04]  /*a100*/  UIADD3 UR7, UPT, UPT, UR10, UR19, URZ ;  /* 0x000000130a077290 */ /* 0x000fc8000fffe0ff */
[----:B------:R-:W-:Y:S01]  /*a110*/  ULEA UR20, UR8, UR7, 0x5 ;  /* 0x0000000708147291 */ /* 0x000fe2000f8e28ff */
[----:B------:R-:W-:Y:S02]  /*a120*/  @!P1 SYNCS.ARRIVE.TRANS64.A1T0 RZ, [UR11+0x182d0], RZ ;  /* 0x0182d0ffffff99a7 */ /* 0x000fe4000810000b */
[----:B------:R-:W-:Y:S06]  /*a130*/  BAR.SYNC.DEFER_BLOCKING 0x0, 0x80 ;  /* 0x0002000000007b1d */ /* 0x000fec0000010000 */
[----:B------:R-:W1:Y:S02]  /*a140*/  SYNCS.PHASECHK.TRANS64.TRYWAIT P2, [UR11+0x18230], R5 ;  /* 0x01823005ff0075a7 */ /* 0x000e64000804110b */
[----:B-1----:R-:W-:Y:S05]  /*a150*/  @!P2 BRA `(.L_x_107) ;  /* 0x0000002c0060a947 */ /* 0x002fea0003800000 */
.L_x_196:
[----:B------:R-:W1:Y:S01]  /*a160*/  LDTM.x32 R36, tmem[UR20] ;  /* 0x00000014002479ee */ /* 0x000e6200082c0000 */
[----:B------:R-:W-:Y:S01]  /*a170*/  NOP ;  /* 0x0000000000007918 */ /* 0x000fe20000000000 */
[----:B------:R-:W-:Y:S01]  /*a180*/  UMOV UR7, UR18 ;  /* 0x0000001200077c82 */ /* 0x000fe20008000000 */
[----:B------:R-:W-:Y:S02]  /*a190*/  USHF.L.U32 UR24, UR5, 0x1f, URZ ;  /* 0x0000001f05187899 */ /* 0x000fe400080006ff */
[----:B------:R-:W-:Y:S01]  /*a1a0*/  USHF.L.U32 UR18, UR7, 0x1f, URZ ;  /* 0x0000001f07127899 */ /* 0x000fe200080006ff */
[-C--:B-1----:R-:W-:Y:S02]  /*a1b0*/  FMUL2 R36, R36.F32x2.HI_LO, R70.reuse.F32 ;  /* 0x000000462424724a */ /* 0x082fe40001000000 */
[-C--:B------:R-:W-:Y:S02]  /*a1c0*/  FMUL2 R38, R38.F32x2.HI_LO, R70.reuse.F32 ;  /* 0x000000462626724a */ /* 0x080fe40001000000 */
[----:B------:R-:W-:-:S02]  /*a1d0*/  FMUL2 R40, R40.F32x2.HI_LO, R70.F32 ;  /* 0x000000462828724a */ /* 0x000fc40001000000 */
[-C--:B------:R-:W-:Y:S02]  /*a1e0*/  FMUL2 R42, R42.F32x2.HI_LO, R70.reuse.F32 ;  /* 0x000000462a2a724a */ /* 0x080fe40001000000 */
[-C--:B------:R-:W-:Y:S02]  /*a1f0*/  FMUL2 R44, R44.F32x2.HI_LO, R70.reuse.F32 ;  /* 0x000000462c2c724a */ /* 0x080fe40001000000 */
[-C--:B------:R-:W-:Y:S02]  /*a200*/  FMUL2 R46, R46.F32x2.HI_LO, R70.reuse.F32 ;  /* 0x000000462e2e724a */ /* 0x080fe40001000000 */
[-C--:B------:R-:W-:Y:S02]  /*a210*/  FMUL2 R48, R48.F32x2.HI_LO, R70.reuse.F32 ;  /* 0x000000463030724a */ /* 0x080fe40001000000 */
        /* <DEDUP_REMOVED lines=8> */
[----:B------:R-:W-:-:S04]  /*a2a0*/  FMUL2 R66, R66.F32x2.HI_LO, R70.F32 ;  /* 0x000000464242724a */ /* 0x000fc80001000000 */
[----:B------:R-:W-:Y:S01]  /*a2b0*/  STTM.x32 tmem[UR20], R36 ;  /* 0x00000024000079ed */ /* 0x000fe200082c0014 */
[----:B------:R-:W1:Y:S02]  /*a2c0*/  FENCE.VIEW.ASYNC.T ;  /* 0x00000000000073c6 */ /* 0x000e640000000200 */
[----:B-1----:R-:W-:Y:S06]  /*a2d0*/  BAR.SYNC.DEFER_BLOCKING 0x0, 0x80 ;  /* 0x0002000000007b1d */ /* 0x002fec0000010000 */
[----:B------:R-:W1:Y:S01]  /*a2e0*/  LDTM.x32 R4, tmem[UR20+0x20] ;  /* 0x00002014000479ee */ /* 0x000e6200082c0000 */
[----:B------:R-:W-:Y:S01]  /*a2f0*/  NOP ;  /* 0x0000000000007918 */ /* 0x000fe20000000000 */
[----:B-1----:R-:W-:-:S02]  /*a300*/  FMUL2 R4, R4.F32x2.HI_LO, R70.F32 ;  /* 0x000000460404724a */ /* 0x002fc40001000000 */
        /* <DEDUP_REMOVED lines=14> */
[----:B------:R-:W-:-:S04]  /*a3f0*/  FMUL2 R34, R34.F32x2.HI_LO, R70.F32 ;  /* 0x000000462222724a */ /* 0x000fc80001000000 */
[----:B------:R1:W-:Y:S01]  /*a400*/  STTM.x32 tmem[UR20+0x20], R4 ;  /* 0x00002004000079ed */ /* 0x0003e200082c0014 */
[----:B------:R-:W2:Y:S02]  /*a410*/  FENCE.VIEW.ASYNC.T ;  /* 0x00000000000073c6 */ /* 0x000ea40000000200 */
[----:B--2---:R-:W-:Y:S01]  /*a420*/  BAR.SYNC.DEFER_BLOCKING 0x0, 0x80 ;  /* 0x0002000000007b1d */ /* 0x004fe20000010000 */
[----:B------:R-:W-:Y:S01]  /*a430*/  MOV R36, UR18 ;  /* 0x0000001200247c02 */ /* 0x000fe20008000f00 */
[----:B------:R-:W-:Y:S01]  /*a440*/  UIADD3 UR18, UPT, UPT, UR19, UR26, UR8 ;  /* 0x0000001a13127290 */ /* 0x000fe2000fffe008 */
[----:B------:R-:W-:-:S05]  /*a450*/  MOV R37, UR24 ;  /* 0x0000001800257c02 */ /* 0x000fca0008000f00 */
[----:B------:R-:W-:Y:S06]  /*a460*/  BAR.SYNC.DEFER_BLOCKING 0x0, 0x80 ;  /* 0x0002000000007b1d */ /* 0x000fec0000010000 */
[----:B------:R-:W-:Y:S02]  /*a470*/  @!P1 SYNCS.ARRIVE.TRANS64.A1T0 RZ, [UR11+0x18240], RZ ;  /* 0x018240ffffff99a7 */ /* 0x000fe4000810000b */
[----:B------:R-:W-:Y:S06]  /*a480*/  BAR.SYNC.DEFER_BLOCKING 0x0, 0x80 ;  /* 0x0002000000007b1d */ /* 0x000fec0000010000 */
[----:B------:R-:W2:Y:S02]  /*a490*/  SYNCS.PHASECHK.TRANS64.TRYWAIT P2, [UR11+0x182e0], R36 ;  /* 0x0182e024ff0075a7 */ /* 0x000ea4000804110b */
[----:B--2---:R-:W-:Y:S05]  /*a4a0*/  @!P2 BRA `(.L_x_108) ;  /* 0x000000280098a947 */ /* 0x004fea0003800000 */
.L_x_197:
[----:B------:R-:W2:Y:S01]  /*a4b0*/  LDTM R70, tmem[UR18] ;  /* 0x00000012004679ee */ /* 0x000ea20008040000 */
[----:B------:R-:W-:Y:S01]  /*a4c0*/  NOP ;  /* 0x0000000000007918 */ /* 0x000fe20000000000 */
[----:B--2---:R-:W-:Y:S01]  /*a4d0*/  BAR.SYNC.DEFER_BLOCKING 0x0, 0x80 ;  /* 0x0002000000007b1d */ /* 0x004fe20000010000 */
[----:B------:R-:W-:-:S06]  /*a4e0*/  UIADD3 UR9, UPT, UPT, UR9, -0x1, URZ ;  /* 0xffffffff09097890 */ /* 0x000fcc000fffe0ff */
[----:B------:R-:W-:Y:S01]  /*a4f0*/  ISETP.NE.AND P3, PT, RZ, UR9, PT ;  /* 0x00000009ff007c0c */ /* 0x000fe2000bf65270 */
[----:B------:R-:W-:Y:S01]  /*a500*/  @!P1 SYNCS.ARRIVE.TRANS64.A1T0 RZ, [UR11+0x182f0], RZ ;  /* 0x0182f0ffffff99a7 */ /* 0x000fe2000810000b */
[----:B------:R-:W-:Y:S06]  /*a510*/  BAR.SYNC.DEFER_BLOCKING 0x0, 0x80 ;  /* 0x0002000000007b1d */ /* 0x000fec0000010000 */
[----:B------:R-:W2:Y:S02]  /*a520*/  SYNCS.PHASECHK.TRANS64.TRYWAIT P2, [UR11+0x18238], R37 ;  /* 0x01823825ff0075a7 */ /* 0x000ea4000804110b */
[----:B--2---:R-:W-:Y:S05]  /*a530*/  @!P2 BRA `(.L_x_109) ;  /* 0x000000280080a947 */ /* 0x004fea0003800000 */
.L_x_198:
[----:B------:R-:W-:Y:S02]  /*a540*/  UIADD3 UR19, UPT, UPT, UR29, UR19, URZ ;  /* 0x000000131d137290 */ /* 0x000fe4000fffe0ff */
[----:B------:R-:W-:Y:S02]  /*a550*/  ULOP3.LUT UR5, UR5, 0x1, URZ, 0x3c, !UPT ;  /* 0x0000000105057892 */ /* 0x000fe4000f8e3cff */
[----:B------:R-:W-:Y:S02]  /*a560*/  ULEA UR19, UR8, UR19, 0x5 ;  /* 0x0000001308137291 */ /* 0x000fe4000f8e28ff */
[----:B------:R-:W-:Y:S02]  /*a570*/  ULOP3.LUT UR18, UR7, 0x1, URZ, 0x3c, !UPT ;  /* 0x0000000107127892 */ /* 0x000fe4000f8e3cff */
[----:B------:R-:W-:-:S05]  /*a580*/  ULOP3.LUT UR8, UR6, 0x1, URZ, 0x3c, !UPT ;  /* 0x0000000106087892 */ /* 0x000fca000f8e3cff */
[----:B------:R-:W2:Y:S01]  /*a590*/  LDTM.x32 R36, tmem[UR19] ;  /* 0x00000013002479ee */ /* 0x000ea200082c0000 */
[----:B------:R-:W-:Y:S01]  /*a5a0*/  NOP ;  /* 0x0000000000007918 */ /* 0x000fe20000000000 */
[-C--:B--2---:R-:W-:Y:S02]  /*a5b0*/  FMUL2 R36, R36.F32x2.HI_LO, R70.reuse.F32 ;  /* 0x000000462424724a */ /* 0x084fe40001000000 */
        /* <DEDUP_REMOVED lines=14> */
[----:B------:R-:W-:-:S04]  /*a6a0*/  FMUL2 R66, R66.F32x2.HI_LO, R70.F32 ;  /* 0x000000464242724a */ /* 0x000fc80001000000 */
[----:B------:R-:W-:Y:S01]  /*a6b0*/  STTM.x32 tmem[UR19], R36 ;  /* 0x00000024000079ed */ /* 0x000fe200082c0013 */
[----:B------:R-:W2:Y:S02]  /*a6c0*/  FENCE.VIEW.ASYNC.T ;  /* 0x00000000000073c6 */ /* 0x000ea40000000200 */
[----:B--2---:R-:W-:Y:S06]  /*a6d0*/  BAR.SYNC.DEFER_BLOCKING 0x0, 0x80 ;  /* 0x0002000000007b1d */ /* 0x004fec0000010000 */
[----:B-1----:R-:W1:Y:S01]  /*a6e0*/  LDTM.x32 R4, tmem[UR20+0x60] ;  /* 0x00006014000479ee */ /* 0x002e6200082c0000 */
        /* <DEDUP_REMOVED lines=19> */
[----:B--2---:R-:W-:Y:S08]  /*a820*/  BAR.SYNC.DEFER_BLOCKING 0x0, 0x80 ;  /* 0x0002000000007b1d */ /* 0x004ff00000010000 */
[----:B------:R-:W-:Y:S06]  /*a830*/  BAR.SYNC.DEFER_BLOCKING 0x0, 0x80 ;  /* 0x0002000000007b1d */ /* 0x000fec0000010000 */
[----:B------:R-:W-:Y:S01]  /*a840*/  @!P1 SYNCS.ARRIVE.TRANS64.A1T0 RZ, [UR11+0x18248], RZ ;  /* 0x018248ffffff99a7 */ /* 0x000fe2000810000b */
[----:B------:R-:W-:Y:S05]  /*a850*/  @P3 BRA `(.L_x_110) ;  /* 0xfffffff400ec3947 */ /* 0x000fea000383ffff */
.L_x_105:
[----:B------:R-:W-:Y:S01]  /*a860*/  BAR.SYNC.DEFER_BLOCKING 0x0, 0x80 ;  /* 0x0002000000007b1d */ /* 0x000fe20000010000 */
[----:B------:R-:W-:Y:S01]  /*a870*/  USHF.L.U32 UR8, UR8, 0x1f, URZ ;  /* 0x0000001f08087899 */ /* 0x000fe200080006ff */
[----:B-1----:R-:W-:Y:S01]  /*a880*/  IABS R7, UR15 ;  /* 0x0000000f00077c13 */ /* 0x002fe20008000000 */
[----:B------:R-:W-:Y:S02]  /*a890*/  USHF.R.U32.HI UR20, URZ, 0x2, UR67 ;  /* 0x00000002ff147899 */ /* 0x000fe40008011643 */
[----:B------:R-:W-:Y:S02]  /*a8a0*/  USHF.L.U32 UR9, UR4, 0x1f, URZ ;  /* 0x0000001f04097899 */ /* 0x000fe400080006ff */
[----:B------:R-:W-:Y:S01]  /*a8b0*/  MOV R4, UR8 ;  /* 0x0000000800047c02 */ /* 0x000fe20008000f00 */
[----:B------:R-:W-:-:S04]  /*a8c0*/  USHF.L.U32 UR8, UR67, 0x15, URZ ;  /* 0x0000001543087899 */ /* 0x000fc800080006ff */
[----:B------:R-:W-:-:S04]  /*a8d0*/  ULOP3.LUT UR24, UR8, 0x600000, URZ, 0xc0, !UPT ;  /* 0x0060000008187892 */ /* 0x000fc8000f8ec0ff */
[----:B------:R-:W-:Y:S01]  /*a8e0*/  UIADD3 UR8, UPT, UPT, UR24, UR28, UR20 ;  /* 0x0000001c18087290 */ /* 0x000fe2000fffe014 */
[----:B------:R-:W1:Y:S02]  /*a8f0*/  SYNCS.PHASECHK.TRANS64.TRYWAIT P2, [UR11+0x182c0], R4 ;  /* 0x0182c004ff0075a7 */ /* 0x000e64000804110b */
[----:B-1----:R-:W-:Y:S09]  /*a900*/  @!P2 BRA `(.L_x_111) ;  /* 0x000000240098a947 */ /* 0x002ff20003800000 */
.L_x_199:
[----:B------:R-:W1:Y:S01]  /*a910*/  LDTM R74, tmem[UR8] ;  /* 0x00000008004a79ee */ /* 0x000e620008040000 */
[----:B------:R-:W-:Y:S01]  /*a920*/  NOP ;  /* 0x0000000000007918 */ /* 0x000fe20000000000 */
[----:B-1----:R-:W1:Y:S01]  /*a930*/  LDTM R77, tmem[UR8+0x1] ;  /* 0x00000108004d79ee */ /* 0x002e620008040000 */
[----:B------:R-:W-:Y:S01]  /*a940*/  NOP ;  /* 0x0000000000007918 */ /* 0x000fe20000000000 */
[----:B-1----:R-:W-:Y:S01]  /*a950*/  BAR.SYNC.DEFER_BLOCKING 0x0, 0x80 ;  /* 0x0002000000007b1d */ /* 0x002fe20000010000 */
[----:B------:R-:W-:Y:S01]  /*a960*/  MOV R6, UR9 ;  /* 0x0000000900067c02 */ /* 0x000fe20008000f00 */
[----:B------:R-:W-:-:S04]  /*a970*/  USHF.L.U32 UR8, UR5, 0x1f, URZ ;  /* 0x0000001f05087899 */ /* 0x000fc800080006ff */
[----:B------:R-:W1:Y:S02]  /*a980*/  I2F.RP R4, R7 ;  /* 0x0000000700047306 */ /* 0x000e640000209400 */
[----:B------:R-:W-:-:S06]  /*a990*/  MOV R8, UR8 ;  /* 0x0000000800087c02 */ /* 0x000fcc0008000f00 */
[----:B-1----:R-:W1:Y:S01]  /*a9a0*/  MUFU.RCP R4, R4 ;  /* 0x0000000400047308 */ /* 0x002e620000001000 */
[----:B------:R-:W-:Y:S01]  /*a9b0*/  @!P1 SYNCS.ARRIVE.TRANS64.A1T0 RZ, [UR11+0x182d0], RZ ;  /* 0x0182d0ffffff99a7 */ /* 0x000fe2000810000b */
[----:B------:R-:W-:Y:S01]  /*a9c0*/  BAR.SYNC.DEFER_BLOCKING 0x0, 0x80 ;  /* 0x0002000000007b1d */ /* 0x000fe20000010000 */
[----:B-1----:R-:W-:-:S05]  /*a9d0*/  IADD3 R5, PT, PT, R4, 0xffffffe, RZ ;  /* 0x0ffffffe04057810 */ /* 0x002fca0007ffe0ff */
[----:B------:R-:W1:Y:S02]  /*a9e0*/  SYNCS.PHASECHK.TRANS64.TRYWAIT P2, [UR11+0x18260], R6 ;  /* 0x01826006ff0075a7 */ /* 0x000e64000804110b */
[----:B-1----:R-:W-:Y:S05]  /*a9f0*/  @!P2 BRA `(.L_x_112) ;  /* 0x000000240068a947 */ /* 0x002fea0003800000 */
.L_x_200:
[----:B------:R-:W1:Y:S01]  /*aa00*/  SYNCS.PHASECHK.TRANS64.TRYWAIT P5, [UR11+0x18230], R8 ;  /* 0x01823008ff0075a7 */ /* 0x000e6200080a110b */
[----:B------:R-:W2:Y:S01]  /*aa10*/  F2I.FTZ.U32.TRUNC.NTZ R5, R5 ;  /* 0x0000000500057305 */ /* 0x000ea2000021f000 */
[C---:B------:R-:W-:Y:S01]  /*aa20*/  FMUL R4, R77.reuse, 0.25 ;  /* 0x3e8000004d047820 */ /* 0x040fe20000400000 */
[C---:B------:R-:W-:Y:S01]  /*aa30*/  FSETP.GT.AND P4, PT, |R77|.reuse, 8.50705917302346158658e+37, PT ;  /* 0x7e8000004d00780b */ /* 0x040fe20003f84200 */
[----:B------:R-:W-:Y:S01]  /*aa40*/  UIADD3 UR8, UPT, UPT, UR10, UR24, URZ ;  /* 0x000000180a087290 */ /* 0x000fe2000fffe0ff */
[C---:B------:R-:W-:Y:S02]  /*aa50*/  FSETP.GEU.AND P2, PT, R77.reuse, 1.175494350822287508e-38, PT ;  /* 0x008000004d00780b */ /* 0x040fe40003f4e000 */
[----:B------:R-:W-:Y:S01]  /*aa60*/  FSETP.GEU.AND P3, PT, |R77|, 1.175494350822287508e-38, PT ;  /* 0x008000004d00780b */ /* 0x000fe20003f6e200 */
[----:B------:R-:W-:Y:S01]  /*aa70*/  ULEA UR8, UR20, UR8, 0x6 ;  /* 0x0000000814087291 */ /* 0x000fe2000f8e30ff */
[----:B------:R-:W-:-:S04]  /*aa80*/  IABS R10, UR15 ;  /* 0x0000000f000a7c13 */ /* 0x000fc80008000000 */
[----:B------:R-:W-:Y:S02]  /*aa90*/  IADD3 R11, PT, PT, RZ, -R10, RZ ;  /* 0x8000000aff0b7210 */ /* 0x000fe40007ffe0ff */
[----:B--2---:R-:W-:-:S05]  /*aaa0*/  IADD3 R6, PT, PT, RZ, -R5, RZ ;  /* 0x80000005ff067210 */ /* 0x004fca0007ffe0ff */
[----:B------:R-:W-:Y:S01]  /*aab0*/  IMAD R9, R6, R7, RZ ;  /* 0x0000000706097224 */ /* 0x000fe200078e02ff */
[----:B------:R-:W-:Y:S01]  /*aac0*/  FSEL R6, R4, R77, P4 ;  /* 0x0000004d04067208 */ /* 0x000fe20002000000 */
[----:B------:R-:W-:Y:S02]  /*aad0*/  HFMA2 R4, -RZ, RZ, 0, 0 ;  /* 0x00000000ff047431 */ /* 0x000fe400000001ff */
[----:B------:R-:W-:-:S03]  /*aae0*/  @!P2 FMUL R77, R77, 8388608 ;  /* 0x4b0000004d4da820 */ /* 0x000fc60000400000 */
[----:B------:R-:W-:Y:S01]  /*aaf0*/  IMAD.HI.U32 R9, R5, R9, R4 ;  /* 0x0000000905097227 */ /* 0x000fe200078e0004 */
[----:B------:R-:W-:Y:S02]  /*ab00*/  IABS R5, UR23 ;  /* 0x0000001700057c13 */ /* 0x000fe40008000000 */
[----:B------:R-:W-:Y:S01]  /*ab10*/  IADD3 R4, PT, PT, R77, -0x3f3504f3, RZ ;  /* 0xc0cafb0d4d047810 */ /* 0x000fe20007ffe0ff */
[----:B-1----:R-:W-:Y:S06]  /*ab20*/  @!P5 BRA `(.L_x_113) ;  /* 0x000000240028d947 */ /* 0x002fec0003800000 */
.L_x_201:
[----:B------:R-:W-:Y:S01]  /*ab30*/  MOV R8, R5 ;  /* 0x0000000500087202 */ /* 0x000fe20000000f00 */
[----:B------:R-:W-:Y:S01]  /*ab40*/  @!P3 FMUL R6, R6, 16777216 ;  /* 0x4b8000000606b820 */ /* 0x000fe20000400000 */
[----:B------:R-:W-:Y:S01]  /*ab50*/  LOP3.LUT R10, R4, 0xff800000, RZ, 0xc0, !PT ;  /* 0xff800000040a7812 */ /* 0x000fe200078ec0ff */
[----:B------:R-:W1:Y:S01]  /*ab60*/  LDTM.x32 R36, tmem[UR8] ;  /* 0x00000008002479ee */ /* 0x000e6200082c0000 */
[----:B------:R-:W-:Y:S01]  /*ab70*/  MOV R4, R11 ;  /* 0x0000000b00047202 */ /* 0x000fe20000000f00 */
[----:B------:R-:W-:Y:S01]  /*ab80*/  IMAD.HI.U32 R73, R9, R8, RZ ;  /* 0x0000000809497227 */ /* 0x000fe200078e00ff */
[----:B------:R-:W-:Y:S01]  /*ab90*/  MOV R71, 0x3e800000 ;  /* 0x3e80000000477802 */ /* 0x000fe20000000f00 */
[----:B------:R-:W2:Y:S01]  /*aba0*/  MUFU.RCP R75, R6 ;  /* 0x00000006004b7308 */ /* 0x000ea20000001000 */
[----:B------:R-:W-:Y:S01]  /*abb0*/  IADD3 R79, PT, PT, R77, -R10, RZ ;  /* 0x8000000a4d4f7210 */ /* 0x000fe20007ffe0ff */
[----:B------:R-:W-:Y:S01]  /*abc0*/  IMAD R4, R73, R4, R8 ;  /* 0x0000000449047224 */ /* 0x000fe200078e0208 */
[----:B------:R-:W-:Y:S01]  /*abd0*/  FSEL R8, R71, 1, P4 ;  /* 0x3f80000047087808 */ /* 0x000fe20002000000 */
[----:B------:R-:W-:Y:S01]  /*abe0*/  ULOP3.LUT UR19, UR23, UR15, URZ, 0x3c, !UPT ;  /* 0x0000000f17137292 */ /* 0x000fe2000f8e3cff */
[----:B------:R-:W-:Y:S01]  /*abf0*/  MOV R70, 0x3dc6b27f ;  /* 0x3dc6b27f00467802 */ /* 0x000fe20000000f00 */
[----:B------:R-:W-:Y:S01]  /*ac00*/  FADD R79, R79, -1 ;  /* 0xbf8000004f4f7421 */ /* 0x000fe20000000000 */
[----:B------:R-:W-:Y:S01]  /*ac10*/  ISETP.GT.U32.AND P4, PT, R7, R4, PT ;  /* 0x000000040700720c */ /* 0x000fe20003f84070 */
[----:B------:R-:W-:Y:S01]  /*ac20*/  @!P3 FMUL R8, R8, 16777216 ;  /* 0x4b8000000808b820 */ /* 0x000fe20000400000 */
[----:B------:R-:W-:Y:S01]  /*ac30*/  FSEL R76, RZ, -23, P2 ;  /* 0xc1b80000ff4c7808 */ /* 0x000fe20001000000 */
[C---:B------:R-:W-:Y:S01]  /*ac40*/  FFMA.FTZ R12, R79.reuse, R70, -0.16845393180847167969 ;  /* 0xbe2c7f304f0c7423 */ /* 0x040fe20000010046 */
[----:B------:R-:W-:Y:S01]  /*ac50*/  I2FP.F32.S32 R5, R10 ;  /* 0x0000000a00057245 */ /* 0x000fe20000201400 */
[----:B------:R-:W3:Y:S01]  /*ac60*/  LDCU UR23, c[0x0][0x398] ;  /* 0x00007300ff1777ac */ /* 0x000ee20008000800 */
[----:B------:R-:W-:Y:S01]  /*ac70*/  ISETP.LE.AND P3, PT, RZ, UR19, PT ;  /* 0x00000013ff007c0c */ /* 0x000fe2000bf63270 */
[----:B------:R-:W-:-:S02]  /*ac80*/  FFMA.FTZ R12, R79, R12, 0.1716887056827545166 ;  /* 0x3e2fcf2a4f0c7423 */ /* 0x000fc4000001000c */
[----:B------:R-:W-:Y:S01]  /*ac90*/  FFMA.FTZ R76, R5, 1.1920928955078125e-07, R76 ;  /* 0x34000000054c7823 */ /* 0x000fe2000001004c */
[----:B--2---:R-:W-:Y:S01]  /*aca0*/  FMUL R75, R75, R8 ;  /* 0x000000084b4b7220 */ /* 0x004fe20000400000 */
[----:B------:R-:W-:Y:S01]  /*acb0*/  FFMA.FTZ R12, R79, R12, -0.17900948226451873779 ;  /* 0xbe374e434f0c7423 */ /* 0x000fe2000001000c */
[----:B------:R-:W-:Y:S01]  /*acc0*/  ULEA UR21, UR21, UR22, 0x3 ;  /* 0x0000001615157291 */ /* 0x000fe2000f8e18ff */
[----:B------:R-:W-:Y:S01]  /*acd0*/  @!P4 IADD3 R4, PT, PT, R4, -R7, RZ ;  /* 0x800000070404c210 */ /* 0x000fe20007ffe0ff */
[----:B-1----:R-:W-:Y:S01]  /*ace0*/  FMUL2 R38, R38.F32x2.HI_LO, R75.F32 ;  /* 0x0000004b2626724a */ /* 0x002fe20001000000 */
[----:B------:R-:W-:Y:S01]  /*acf0*/  @!P4 IADD3 R73, PT, PT, R73, 0x1, RZ ;  /* 0x000000014949c810 */ /* 0x000fe20007ffe0ff */
[----:B------:R-:W-:Y:S01]  /*ad00*/  FFMA.FTZ R72, R79, R12, 0.20512372255325317383 ;  /* 0x3e520bf44f487423 */ /* 0x000fe2000001000c */
[----:B------:R-:W-:Y:S01]  /*ad10*/  ISETP.GE.U32.AND P2, PT, R4, R7, PT ;  /* 0x000000070400720c */ /* 0x000fe20003f46070 */
[-C--:B------:R-:W-:Y:S01]  /*ad20*/  FMUL2 R42, R42.F32x2.HI_LO, R75.reuse.F32 ;  /* 0x0000004b2a2a724a */ /* 0x080fe20001000000 */
[----:B------:R-:W1:Y:S01]  /*ad30*/  LDTM.x32 R4, tmem[UR8+0x20] ;  /* 0x00002008000479ee */ /* 0x000e6200082c0000 */
[-C--:B------:R-:W-:Y:S01]  /*ad40*/  FMUL2 R46, R46.F32x2.HI_LO, R75.reuse.F32 ;  /* 0x0000004b2e2e724a */ /* 0x080fe20001000000 */
[----:B------:R-:W-:Y:S01]  /*ad50*/  F2FP.SATFINITE.E5M2.F32.PACK_AB_MERGE_C R38, R39, R38, RZ ;  /* 0x000000262726723e */ /* 0x000fe200048060ff */
        /* <DEDUP_REMOVED lines=15> */
[----:B------:R-:W-:Y:S01]  /*ae50*/  F2FP.SATFINITE.E5M2.F32.PACK_AB_MERGE_C R36, R37, R36, R38 ;  /* 0x000000242524723e */ /* 0x000fe20004806026 */
[-C--:B------:R-:W-:Y:S01]  /*ae60*/  FMUL2 R48, R48.F32x2.HI_LO, R75.reuse.F32 ;  /* 0x0000004b3030724a */ /* 0x080fe20001000000 */
[----:B------:R-:W-:Y:S01]  /*ae70*/  F2FP.SATFINITE.E5M2.F32.PACK_AB_MERGE_C R37, R41, R40, R42 ;  /* 0x000000282925723e */ /* 0x000fe2000480602a */
[-C--:B------:R-:W-:Y:S01]  /*ae80*/  FMUL2 R52, R52.F32x2.HI_LO, R75.reuse.F32 ;  /* 0x0000004b3434724a */ /* 0x080fe20001000000 */
[----:B------:R-:W-:Y:S01]  /*ae90*/  F2FP.SATFINITE.E5M2.F32.PACK_AB_MERGE_C R38, R45, R44, R46 ;  /* 0x0000002c2d26723e */ /* 0x000fe2000480602e */
[-C--:B------:R-:W-:Y:S01]  /*aea0*/  FMUL2 R56, R56.F32x2.HI_LO, R75.reuse.F32 ;  /* 0x0000004b3838724a */ /* 0x080fe20001000000 */
[----:B------:R-:W-:Y:S01]  /*aeb0*/  F2FP.SATFINITE.E5M2.F32.PACK_AB_MERGE_C R39, R49, R48, R39 ;  /* 0x000000303127723e */ /* 0x000fe20004806027 */
[-C--:B-1----:R-:W-:Y:S01]  /*aec0*/  FMUL2 R6, R6.F32x2.HI_LO, R75.reuse.F32 ;  /* 0x0000004b0606724a */ /* 0x082fe20001000000 */
[----:B------:R-:W-:Y:S01]  /*aed0*/  F2FP.SATFINITE.E5M2.F32.PACK_AB_MERGE_C R52, R53, R52, R54 ;  /* 0x000000343534723e */ /* 0x000fe20004806036 */
[-C--:B------:R-:W-:Y:S01]  /*aee0*/  FMUL2 R10, R10.F32x2.HI_LO, R75.reuse.F32 ;  /* 0x0000004b0a0a724a */ /* 0x080fe20001000000 */
[----:B------:R-:W-:Y:S01]  /*aef0*/  F2FP.SATFINITE.E5M2.F32.PACK_AB_MERGE_C R53, R57, R56, R58 ;  /* 0x000000383935723e */ /* 0x000fe2000480603a */
        /* <DEDUP_REMOVED lines=30> */
[----:B------:R-:W-:Y:S01]  /*b0e0*/  FMUL2 R32, R32.F32x2.HI_LO, R75.F32 ;  /* 0x0000004b2020724a */ /* 0x000fe20001000000 */
[----:B------:R-:W-:Y:S01]  /*b0f0*/  F2FP.SATFINITE.E5M2.F32.PACK_AB_MERGE_C R21, R25, R24, R26 ;  /* 0x000000181915723e */ /* 0x000fe2000480601a */
[----:B------:R-:W-:Y:S01]  /*b100*/  NOP ;  /* 0x0000000000007918 */ /* 0x000fe20000000000 */
[----:B------:R-:W-:Y:S01]  /*b110*/  F2FP.SATFINITE.E5M2.F32.PACK_AB_MERGE_C R22, R29, R28, R30 ;  /* 0x0000001c1d16723e */ /* 0x000fe2000480601e */
[----:B------:R-:W-:Y:S01]  /*b120*/  STS.128 [R69+UR11+0x14000], R36 ;  /* 0x0140002445007988 */ /* 0x000fe20008000c0b */
[----:B------:R-:W-:Y:S01]  /*b130*/  F2FP.SATFINITE.E5M2.F32.PACK_AB_MERGE_C R23, R33, R32, R34 ;  /* 0x000000202117723e */ /* 0x000fe20004806022 */
[----:B------:R-:W-:Y:S01]  /*b140*/  FFMA.FTZ R78, R79, R72, -0.24046532809734344482 ;  /* 0xbe763c8b4f4e7423 */ /* 0x000fe20000010048 */
[----:B------:R-:W1:Y:S01]  /*b150*/  LDCU.64 UR8, c[0x0][0x388] ;  /* 0x00007100ff0877ac */ /* 0x000e620008000a00 */
[----:B------:R-:W-:Y:S01]  /*b160*/  STS.128 [R68+UR11+0x14000], R52 ;  /* 0x0140003444007988 */ /* 0x000fe20008000c0b */
[----:B------:R-:W-:Y:S01]  /*b170*/  @P2 IADD3 R73, PT, PT, R73, 0x1, RZ ;  /* 0x0000000149492810 */ /* 0x000fe20007ffe0ff */
[----:B------:R-:W-:Y:S01]  /*b180*/  FFMA.FTZ R78, R79, R78, 0.28857114911079406738 ;  /* 0x3e93bf994f4e7423 */ /* 0x000fe2000001004e */
[----:B------:R-:W-:Y:S01]  /*b190*/  ISETP.GE.U32.AND P2, PT, R77, 0x7f800000, PT ;  /* 0x7f8000004d00780c */ /* 0x000fe20003f46070 */
[----:B------:R2:W-:Y:S01]  /*b1a0*/  STS.128 [R3+UR11+0x14000], R4 ;  /* 0x0140000403007988 */ /* 0x0005e20008000c0b */
[----:B------:R-:W-:Y:S01]  /*b1b0*/  ISETP.NE.AND P4, PT, RZ, UR15, PT ;  /* 0x0000000fff007c0c */ /* 0x000fe2000bf85270 */
[C---:B------:R-:W-:Y:S01]  /*b1c0*/  FFMA.FTZ R78, R79.reuse, R78, -0.36067417263984680176 ;  /* 0xbeb8aa494f4e7423 */ /* 0x040fe2000001004e */
[----:B---3--:R-:W-:Y:S01]  /*b1d0*/  UIMAD UR19, UR21, UR23, URZ ;  /* 0x00000017151372a4 */ /* 0x008fe2000f8e02ff */
[----:B------:R3:W-:Y:S01]  /*b1e0*/  STS.128 [R2+UR11+0x14000], R20 ;  /* 0x0140001402007988 */ /* 0x0007e20008000c0b */
[----:B------:R-:W-:Y:S01]  /*b1f0*/  MOV R81, R73 ;  /* 0x0000004900517202 */ /* 0x000fe20000000f00 */
[----:B------:R-:W-:Y:S01]  /*b200*/  FFMA.FTZ R78, R79, R78, 0.48089820146560668945 ;  /* 0x3ef6384a4f4e7423 */ /* 0x000fe2000001004e */
[----:B------:R4:W-:Y:S06]  /*b210*/  MEMBAR.ALL.CTA ;  /* 0x0000000000007992 */ /* 0x0009ec0000008000 */
[----:B----4-:R-:W4:Y:S01]  /*b220*/  FENCE.VIEW.ASYNC.S ;  /* 0x00000000000073c6 */ /* 0x010f220000000000 */
[----:B------:R-:W-:Y:S01]  /*b230*/  @!P3 IADD3 R81, PT, PT, -R81, RZ, RZ ;  /* 0x000000ff5151b210 */ /* 0x000fe20007ffe1ff */
[C---:B------:R-:W-:Y:S01]  /*b240*/  FFMA.FTZ R78, R79.reuse, R78, -0.72134751081466674805 ;  /* 0xbf38aa3b4f4e7423 */ /* 0x040fe2000001004e */
[----:B----4-:R-:W-:Y:S03]  /*b250*/  BAR.SYNC.DEFER_BLOCKING 0x0, 0x80 ;  /* 0x0002000000007b1d */ /* 0x010fe60000010000 */
[C---:B------:R-:W-:Y:S01]  /*b260*/  FMUL R78, R79.reuse, R78 ;  /* 0x0000004e4f4e7220 */ /* 0x040fe20000400000 */
[----:B------:R-:W-:Y:S01]  /*b270*/  @P2 MOV R8, 0x7f800000 ;  /* 0x7f80000000082802 */ /* 0x000fe20000000f00 */
[----:B-1----:R-:W-:Y:S01]  /*b280*/  UIMAD.WIDE UR8, UR19, 0x4, UR8 ;  /* 0x00000004130878a5 */ /* 0x002fe2000f8e0208 */
[----:B------:R-:W-:Y:S01]  /*b290*/  @!P4 LOP3.LUT R81, RZ, UR15, RZ, 0x33, !PT ;  /* 0x0000000fff51cc12 */ /* 0x000fe2000f8e33ff */
[----:B------:R-:W-:Y:S01]  /*b2a0*/  FMUL R78, R79, R78 ;  /* 0x0000004e4f4e7220 */ /* 0x000fe20000400000 */
[----:B------:R-:W-:-:S02]  /*b2b0*/  FSETP.NEU.AND P3, PT, R77, RZ, PT ;  /* 0x000000ff4d00720b */ /* 0x000fc40003f6d000 */
[----:B------:R-:W-:Y:S01]  /*b2c0*/  LEA R81, R81, R0, 0x8 ;  /* 0x0000000051517211 */ /* 0x000fe200078e40ff */
[----:B------:R-:W-:Y:S01]  /*b2d0*/  FFMA.FTZ R79, R79, 1.4426950216293334961, R78 ;  /* 0x3fb8aa3b4f4f7823 */ /* 0x000fe2000001004e */
[----:B------:R-:W-:Y:S01]  /*b2e0*/  MOV R72, UR8 ;  /* 0x0000000800487c02 */ /* 0x000fe20008000f00 */
[----:B------:R-:W-:Y:S01]  /*b2f0*/  USHF.L.U32 UR8, UR18, 0x1f, URZ ;  /* 0x0000001f12087899 */ /* 0x000fe200080006ff */
[----:B------:R-:W-:Y:S01]  /*b300*/  MOV R73, UR9 ;  /* 0x0000000900497c02 */ /* 0x000fe20008000f00 */
[----:B------:R-:W-:Y:S01]  /*b310*/  FADD R76, R76, R79 ;  /* 0x0000004f4c4c7221 */ /* 0x000fe20000000000 */
[----:B------:R-:W-:Y:S01]  /*b320*/  @P2 FFMA.FTZ R76, R77, R8, +INF ;  /* 0x7f8000004d4c2423 */ /* 0x000fe20000010008 */
[----:B------:R-:W-:Y:S01]  /*b330*/  USHF.L.U32 UR9, UR4, 0x1f, URZ ;  /* 0x0000001f04097899 */ /* 0x000fe200080006ff */
[----:B------:R-:W-:Y:S01]  /*b340*/  IMAD.WIDE R72, R81, 0x4, R72 ;  /* 0x0000000451487825 */ /* 0x000fe200078e0248 */
[----:B------:R-:W-:Y:S01]  /*b350*/  MOV R8, UR8 ;  /* 0x0000000800087c02 */ /* 0x000fe20008000f00 */
[----:B------:R-:W-:Y:S01]  /*b360*/  UIADD3 UR8, UPT, UPT, UR24, UR30, UR20 ;  /* 0x0000001e18087290 */ /* 0x000fe2000fffe014 */
[----:B------:R-:W-:-:S02]  /*b370*/  FSEL R9, R76, -INF , P3 ;  /* 0xff8000004c097808 */ /* 0x000fc40001800000 */
[----:B--2---:R-:W-:Y:S01]  /*b380*/  MOV R4, UR9 ;  /* 0x0000000900047c02 */ /* 0x004fe20008000f00 */
[----:B------:R-:W-:Y:S01]  /*b390*/  @!P1 SYNCS.ARRIVE.TRANS64.A1T0 RZ, [UR11+0x18250], RZ ;  /* 0x018250ffffff99a7 */ /* 0x000fe2000810000b */
[----:B------:R-:W-:Y:S01]  /*b3a0*/  BAR.SYNC.DEFER_BLOCKING 0x0, 0x80 ;  /* 0x0002000000007b1d */ /* 0x000fe20000010000 */
[----:B------:R-:W-:-:S05]  /*b3b0*/  FADD R9, R74, R9 ;  /* 0x000000094a097221 */ /* 0x000fca0000000000 */
[----:B------:R-:W-:Y:S01]  /*b3c0*/  @!P1 SYNCS.ARRIVE.TRANS64.A1T0 RZ, [UR11+0x18240], RZ ;  /* 0x018240ffffff99a7 */ /* 0x000fe2000810000b */
[----:B------:R3:W-:Y:S01]  /*b3d0*/  STG.E desc[UR16][R72.64], R9 ;  /* 0x0000000948007986 */ /* 0x0007e2000c101910 */
[----:B------:R-:W-:Y:S06]  /*b3e0*/  BAR.SYNC.DEFER_BLOCKING 0x0, 0x80 ;  /* 0x0002000000007b1d */ /* 0x000fec0000010000 */
[----:B------:R-:W1:Y:S02]  /*b3f0*/  SYNCS.PHASECHK.TRANS64.TRYWAIT P2, [UR11+0x182e0], R8 ;  /* 0x0182e008ff0075a7 */ /* 0x000e64000804110b */
[----:B-1-3--:R-:W-:Y:S05]  /*b400*/  @!P2 BRA `(.L_x_114) ;  /* 0x0000001800fca947 */ /* 0x00afea0003800000 */
.L_x_202:
[----:B------:R-:W1:Y:S01]  /*b410*/  LDTM R74, tmem[UR8] ;  /* 0x00000008004a79ee */ /* 0x000e620008040000 */
[----:B------:R-:W-:Y:S01]  /*b420*/  NOP ;  /* 0x0000000000007918 */ /* 0x000fe20000000000 */
[----:B-1----:R-:W1:Y:S01]  /*b430*/  LDTM R75, tmem[UR8+0x1] ;  /* 0x00000108004b79ee */ /* 0x002e620008040000 */
[----:B------:R-:W-:Y:S01]  /*b440*/  NOP ;  /* 0x0000000000007918 */ /* 0x000fe20000000000 */
[----:B-1----:R-:W-:Y:S01]  /*b450*/  BAR.SYNC.DEFER_BLOCKING 0x0, 0x80 ;  /* 0x0002000000007b1d */ /* 0x002fe20000010000 */
[----:B------:R-:W-:-:S06]  /*b460*/  USHF.L.U32 UR8, UR5, 0x1f, URZ ;  /* 0x0000001f05087899 */ /* 0x000fcc00080006ff */
[----:B------:R-:W-:Y:S01]  /*b470*/  MOV R5, UR8 ;  /* 0x0000000800057c02 */ /* 0x000fe20008000f00 */
[----:B------:R-:W-:Y:S01]  /*b480*/  @!P1 SYNCS.ARRIVE.TRANS64.A1T0 RZ, [UR11+0x182f0], RZ ;  /* 0x0182f0ffffff99a7 */ /* 0x000fe2000810000b */
[----:B------:R-:W-:Y:S06]  /*b490*/  BAR.SYNC.DEFER_BLOCKING 0x0, 0x80 ;  /* 0x0002000000007b1d */ /* 0x000fec0000010000 */
[----:B------:R-:W1:Y:S02]  /*b4a0*/  SYNCS.PHASECHK.TRANS64.TRYWAIT P2, [UR11+0x18268], R4 ;  /* 0x01826804ff0075a7 */ /* 0x000e64000804110b */
[----:B-1----:R-:W-:Y:S05]  /*b4b0*/  @!P2 BRA `(.L_x_115) ;  /* 0x0000001800dca947 */ /* 0x002fea0003800000 */
.L_x_203:
[----:B------:R-:W1:Y:S02]  /*b4c0*/  SYNCS.PHASECHK.TRANS64.TRYWAIT P2, [UR11+0x18238], R5 ;  /* 0x01823805ff0075a7 */ /* 0x000e64000804110b */
[----:B-1----:R-:W-:Y:S05]  /*b4d0*/  @!P2 BRA `(.L_x_116) ;  /* 0x0000001800e0a947 */ /* 0x002fea0003800000 */
.L_x_204:
[C---:B------:R-:W-:Y:S01]  /*b4e0*/  FSETP.GEU.AND P3, PT, |R75|.reuse, 1.175494350822287508e-38, PT ;  /* 0x008000004b00780b */ /* 0x040fe20003f6e200 */
[----:B------:R-:W-:Y:S01]  /*b4f0*/  UIADD3 UR8, UPT, UPT, UR29, UR24, URZ ;  /* 0x000000181d087290 */ /* 0x000fe2000fffe0ff */
[C---:B------:R-:W-:Y:S01]  /*b500*/  FMUL R4, R75.reuse, 0.25 ;  /* 0x3e8000004b047820 */ /* 0x040fe20000400000 */
[C---:B------:R-:W-:Y:S01]  /*b510*/  FSETP.GT.AND P2, PT, |R75|.reuse, 8.50705917302346158658e+37, PT ;  /* 0x7e8000004b00780b */ /* 0x040fe20003f44200 */
[----:B------:R-:W-:Y:S01]  /*b520*/  UIADD3 UR14, UPT, UPT, UR14, 0x4e, URZ ;  /* 0x0000004e0e0e7890 */ /* 0x000fe2000fffe0ff */
[----:B------:R-:W-:Y:S01]  /*b530*/  FSETP.GEU.AND P4, PT, R75, 1.175494350822287508e-38, PT ;  /* 0x008000004b00780b */ /* 0x000fe20003f8e000 */
[----:B------:R-:W-:Y:S01]  /*b540*/  ULEA UR8, UR20, UR8, 0x6 ;  /* 0x0000000814087291 */ /* 0x000fe2000f8e30ff */
[----:B------:R-:W-:Y:S01]  /*b550*/  FSEL R76, R4, R75, P2 ;  /* 0x0000004b044c7208 */ /* 0x000fe20001000000 */
[----:B------:R-:W-:Y:S01]  /*b560*/  UISETP.GE.AND UP0, UPT, UR14, UR25, UPT ;  /* 0x000000190e00728c */ /* 0x000fe2000bf06270 */
[----:B------:R-:W-:Y:S01]  /*b570*/  FSEL R71, R71, 1, P2 ;  /* 0x3f80000047477808 */ /* 0x000fe20001000000 */
[----:B------:R-:W-:-:S02]  /*b580*/  ULOP3.LUT UR4, UR4, 0x1, URZ, 0x3c, !UPT ;  /* 0x0000000104047892 */ /* 0x000fc4000f8e3cff */
[----:B------:R-:W-:Y:S01]  /*b590*/  ULOP3.LUT UR5, UR5, 0x1, URZ, 0x3c, !UPT ;  /* 0x0000000105057892 */ /* 0x000fe2000f8e3cff */
[----:B------:R-:W-:Y:S01]  /*b5a0*/  @!P3 FMUL R76, R76, 16777216 ;  /* 0x4b8000004c4cb820 */ /* 0x000fe20000400000 */
[----:B------:R-:W-:Y:S01]  /*b5b0*/  @!P3 FMUL R71, R71, 16777216 ;  /* 0x4b8000004747b820 */ /* 0x000fe20000400000 */
[----:B------:R-:W1:Y:S01]  /*b5c0*/  LDTM.x32 R36, tmem[UR8] ;  /* 0x00000008002479ee */ /* 0x000e6200082c0000 */
[----:B------:R-:W2:Y:S01]  /*b5d0*/  LDTM.x32 R4, tmem[UR8+0x20] ;  /* 0x00002008000479ee */ /* 0x000ea200082c0000 */
[----:B------:R-:W-:Y:S01]  /*b5e0*/  NOP ;  /* 0x0000000000007918 */ /* 0x000fe20000000000 */
[----:B------:R-:W-:Y:S01]  /*b5f0*/  @!P4 FMUL R75, R75, 8388608 ;  /* 0x4b0000004b4bc820 */ /* 0x000fe20000400000 */
[----:B------:R-:W3:Y:S04]  /*b600*/  MUFU.RCP R76, R76 ;  /* 0x0000004c004c7308 */ /* 0x000ee80000001000 */
[----:B------:R-:W-:-:S02]  /*b610*/  ISETP.GE.U32.AND P2, PT, R75, 0x7f800000, PT ;  /* 0x7f8000004b00780c */ /* 0x000fc40003f46070 */
[C---:B------:R-:W-:Y:S01]  /*b620*/  FSETP.NEU.AND P3, PT, R75.reuse, RZ, PT ;  /* 0x000000ff4b00720b */ /* 0x040fe20003f6d000 */
[----:B---3--:R-:W-:Y:S01]  /*b630*/  FMUL R71, R76, R71 ;  /* 0x000000474c477220 */ /* 0x008fe20000400000 */
[----:B------:R-:W-:-:S03]  /*b640*/  IADD3 R76, PT, PT, R75, -0x3f3504f3, RZ ;  /* 0xc0cafb0d4b4c7810 */ /* 0x000fc60007ffe0ff */
[-C--:B-1----:R-:W-:Y:S01]  /*b650*/  FMUL2 R38, R38.F32x2.HI_LO, R71.reuse.F32 ;  /* 0x000000472626724a */ /* 0x082fe20001000000 */
[----:B------:R-:W-:Y:S01]  /*b660*/  LOP3.LUT R76, R76, 0xff800000, RZ, 0xc0, !PT ;  /* 0xff8000004c4c7812 */ /* 0x000fe200078ec0ff */
[-C--:B------:R-:W-:Y:S02]  /*b670*/  FMUL2 R42, R42.F32x2.HI_LO, R71.reuse.F32 ;  /* 0x000000472a2a724a */ /* 0x080fe40001000000 */
        /* <DEDUP_REMOVED lines=12> */
[-C--:B--2---:R-:W-:Y:S01]  /*b740*/  FMUL2 R6, R6.F32x2.HI_LO, R71.reuse.F32 ;  /* 0x000000470606724a */ /* 0x084fe20001000000 */
        /* <DEDUP_REMOVED lines=47> */
[----:B------:R1:W-:Y:S01]  /*ba40*/  STS.128 [R69+UR11+0x16000], R36 ;  /* 0x0160002445007988 */ /* 0x0003e20008000c0b */
[----:B------:R-:W-:-:S02]  /*ba50*/  F2FP.SATFINITE.E5M2.F32.PACK_AB_MERGE_C R22, R29, R28, R30 ;  /* 0x0000001c1d16723e */ /* 0x000fc4000480601e */
[----:B------:R-:W-:Y:S01]  /*ba60*/  F2FP.SATFINITE.E5M2.F32.PACK_AB_MERGE_C R23, R33, R32, R34 ;  /* 0x000000202117723e */ /* 0x000fe20004806022 */
[----:B------:R1:W-:Y:S01]  /*ba70*/  STS.128 [R68+UR11+0x16000], R52 ;  /* 0x0160003444007988 */ /* 0x0003e20008000c0b */
[-C--:B------:R-:W-:Y:S02]  /*ba80*/  IADD3 R77, PT, PT, R75, -R76.reuse, RZ ;  /* 0x8000004c4b4d7210 */ /* 0x080fe40007ffe0ff */
[----:B------:R-:W-:Y:S01]  /*ba90*/  FSEL R11, RZ, -23, P4 ;  /* 0xc1b80000ff0b7808 */ /* 0x000fe20002000000 */
[----:B------:R1:W-:Y:S01]  /*baa0*/  STS.128 [R3+UR11+0x16000], R4 ;  /* 0x0160000403007988 */ /* 0x0003e20008000c0b */
[----:B------:R-:W-:Y:S01]  /*bab0*/  I2FP.F32.S32 R76, R76 ;  /* 0x0000004c004c7245 */ /* 0x000fe20000201400 */
[----:B------:R-:W-:Y:S01]  /*bac0*/  FADD R77, R77, -1 ;  /* 0xbf8000004d4d7421 */ /* 0x000fe20000000000 */
[----:B------:R-:W-:Y:S01]  /*bad0*/  @P2 MOV R10, 0x7f800000 ;  /* 0x7f800000000a2802 */ /* 0x000fe20000000f00 */
[----:B------:R1:W-:Y:S02]  /*bae0*/  STS.128 [R2+UR11+0x16000], R20 ;  /* 0x0160001402007988 */ /* 0x0003e40008000c0b */
[C---:B------:R-:W-:Y:S01]  /*baf0*/  FFMA.FTZ R70, R77.reuse, R70, -0.16845393180847167969 ;  /* 0xbe2c7f304d467423 */ /* 0x040fe20000010046 */
[----:B------:R-:W-:Y:S01]  /*bb00*/  FFMA.FTZ R11, R76, 1.1920928955078125e-07, R11 ;  /* 0x340000004c0b7823 */ /* 0x000fe2000001000b */
[----:B------:R2:W-:Y:S06]  /*bb10*/  MEMBAR.ALL.CTA ;  /* 0x0000000000007992 */ /* 0x0005ec0000008000 */
[----:B--2---:R-:W2:Y:S01]  /*bb20*/  FENCE.VIEW.ASYNC.S ;  /* 0x00000000000073c6 */ /* 0x004ea20000000000 */
[----:B------:R-:W-:-:S04]  /*bb30*/  FFMA.FTZ R70, R77, R70, 0.1716887056827545166 ;  /* 0x3e2fcf2a4d467423 */ /* 0x000fc80000010046 */
[----:B------:R-:W-:-:S04]  /*bb40*/  FFMA.FTZ R70, R77, R70, -0.17900948226451873779 ;  /* 0xbe374e434d467423 */ /* 0x000fc80000010046 */
[----:B------:R-:W-:-:S04]  /*bb50*/  FFMA.FTZ R70, R77, R70, 0.20512372255325317383 ;  /* 0x3e520bf44d467423 */ /* 0x000fc80000010046 */
[----:B------:R-:W-:-:S04]  /*bb60*/  FFMA.FTZ R70, R77, R70, -0.24046532809734344482 ;  /* 0xbe763c8b4d467423 */ /* 0x000fc80000010046 */
[----:B------:R-:W-:-:S04]  /*bb70*/  FFMA.FTZ R70, R77, R70, 0.28857114911079406738 ;  /* 0x3e93bf994d467423 */ /* 0x000fc80000010046 */
[C---:B------:R-:W-:Y:S01]  /*bb80*/  FFMA.FTZ R70, R77.reuse, R70, -0.36067417263984680176 ;  /* 0xbeb8aa494d467423 */ /* 0x040fe20000010046 */
[----:B--2---:R-:W-:Y:S03]  /*bb90*/  BAR.SYNC.DEFER_BLOCKING 0x0, 0x80 ;  /* 0x0002000000007b1d */ /* 0x004fe60000010000 */
[----:B------:R-:W-:-:S04]  /*bba0*/  FFMA.FTZ R70, R77, R70, 0.48089820146560668945 ;  /* 0x3ef6384a4d467423 */ /* 0x000fc80000010046 */
[----:B------:R-:W-:-:S04]  /*bbb0*/  FFMA.FTZ R70, R77, R70, -0.72134751081466674805 ;  /* 0xbf38aa3b4d467423 */ /* 0x000fc80000010046 */
[----:B------:R-:W-:-:S04]  /*bbc0*/  FMUL R70, R77, R70 ;  /* 0x000000464d467220 */ /* 0x000fc80000400000 */
[----:B------:R-:W-:-:S04]  /*bbd0*/  FMUL R70, R77, R70 ;  /* 0x000000464d467220 */ /* 0x000fc80000400000 */
[----:B------:R-:W-:-:S04]  /*bbe0*/  FFMA.FTZ R70, R77, 1.4426950216293334961, R70 ;  /* 0x3fb8aa3b4d467823 */ /* 0x000fc80000010046 */
[----:B------:R-:W-:Y:S01]  /*bbf0*/  FADD R8, R11, R70 ;  /* 0x000000460b087221 */ /* 0x000fe20000000000 */
[----:B------:R-:W-:Y:S01]  /*bc00*/  @P2 FFMA.FTZ R8, R75, R10, +INF ;  /* 0x7f8000004b082423 */ /* 0x000fe2000001000a */
[----:B------:R-:W-:Y:S01]  /*bc10*/  @!P1 SYNCS.ARRIVE.TRANS64.A1T0 RZ, [UR11+0x18258], RZ ;  /* 0x018258ffffff99a7 */ /* 0x000fe2000810000b */
[----:B------:R-:W-:Y:S01]  /*bc20*/  BAR.SYNC.DEFER_BLOCKING 0x0, 0x80 ;  /* 0x0002000000007b1d */ /* 0x000fe20000010000 */
[----:B------:R-:W-:Y:S02]  /*bc30*/  PLOP3.LUT P2, PT, PT, PT, UP0, 0x80, 0x8 ;  /* 0x000000000008781c */ /* 0x000fe40003f4f008 */
[----:B------:R-:W-:-:S05]  /*bc40*/  FSEL R9, R8, -INF , P3 ;  /* 0xff80000008097808 */ /* 0x000fca0001800000 */
[----:B------:R-:W-:Y:S01]  /*bc50*/  FADD R9, R9, R74 ;  /* 0x0000004a09097221 */ /* 0x000fe20000000000 */
[----:B------:R-:W-:Y:S04]  /*bc60*/  @!P1 SYNCS.ARRIVE.TRANS64.A1T0 RZ, [UR11+0x18248], RZ ;  /* 0x018248ffffff99a7 */ /* 0x000fe8000810000b */
[----:B------:R1:W-:Y:S01]  /*bc70*/  STG.E desc[UR16][R72.64], R9 ;  /* 0x0000000948007986 */ /* 0x0003e2000c101910 */
[----:B------:R-:W-:Y:S05]  /*bc80*/  @!P2 BRA `(.L_x_117) ;  /* 0xffffffdc00a8a947 */ /* 0x000fea000383ffff */
.L_x_102:
[----:B------:R-:W-:Y:S06]  /*bc90*/  BAR.SYNC.DEFER_BLOCKING 0x1 ;  /* 0x0040000000007b1d */ /* 0x000fec0000010000 */
.L_x_118:
[----:B------:R-:W-:-:S08]  /*bca0*/  NOP ;  /* 0x0000000000007918 */ /* 0x000fd00000000000 */
[----:B------:R-:W2:Y:S02]  /*bcb0*/  USETMAXREG.TRY_ALLOC.CTAPOOL UP0, 0x100 ;  /* 0x00000100000079c8 */ /* 0x000ea40008000600 */
[----:B--2---:R-:W-:-:S13]  /*bcc0*/  PLOP3.LUT P2, PT, PT, PT, UP0, 0x80, 0x8 ;  /* 0x000000000008781c */ /* 0x004fda0003f4f008 */
[----:B------:R-:W-:Y:S05]  /*bcd0*/  @!P2 BRA `(.L_x_118) ;  /* 0xfffffffc00f0a947 */ /* 0x000fea000383ffff */
[----:B------:R-:W-:Y:S06]  /*bce0*/  BAR.SYNC.DEFER_BLOCKING 0x0, 0x80 ;  /* 0x0002000000007b1d */ /* 0x000fec0000010000 */
[----:B------:R-:W-:Y:S04]  /*bcf0*/  BSSY.RECONVERGENT B0, `(.L_x_119) ;  /* 0x0000004000007945 */ /* 0x000fe80003800200 */
[----:B------:R-:W-:Y:S05]  /*bd00*/  @P1 BRA `(.L_x_120) ;  /* 0x0000000000081947 */ /* 0x000fea0003800000 */
[----:B------:R-:W2:Y:S02]  /*bd10*/  SYNCS.CCTL.IV [UR11+0x18210] ;  /* 0x01821000ff0079b1 */ /* 0x000ea4000800000b */
[----:B--2---:R-:W2:Y:S02]  /*bd20*/  SYNCS.CCTL.IV [UR11+0x18220] ;  /* 0x01822000ff0079b1 */ /* 0x004ea4000800000b */
.L_x_120:
[----:B------:R-:W-:Y:S05]  /*bd30*/  BSYNC.RECONVERGENT B0 ;  /* 0x0000000000007941 */ /* 0x000fea0003800200 */
.L_x_119:
[----:B--2---:R-:W-:Y:S06]  /*bd40*/  BAR.SYNC.DEFER_BLOCKING 0x0, 0x80 ;  /* 0x0002000000007b1d */ /* 0x004fec0000010000 */
[----:B------:R-:W-:Y:S04]  /*bd50*/  BSSY.RECONVERGENT B0, `(.L_x_121) ;  /* 0x0000004000007945 */ /* 0x000fe80003800200 */
[----:B------:R-:W-:Y:S05]  /*bd60*/  @P1 BRA `(.L_x_122) ;  /* 0x0000000000081947 */ /* 0x000fea0003800000 */
[----:B------:R-:W2:Y:S02]  /*bd70*/  SYNCS.CCTL.IV [UR11+0x18218] ;  /* 0x01821800ff0079b1 */ /* 0x000ea4000800000b */
[----:B--2---:R-:W2:Y:S02]  /*bd80*/  SYNCS.CCTL.IV [UR11+0x18228] ;  /* 0x01822800ff0079b1 */ /* 0x004ea4000800000b */
.L_x_122:
[----:B------:R-:W-:Y:S05]  /*bd90*/  BSYNC.RECONVERGENT B0 ;  /* 0x0000000000007941 */ /* 0x000fea0003800200 */
.L_x_121:
[----:B------:R-:W-:Y:S04]  /*bda0*/  BSSY.RECONVERGENT B0, `(.L_x_123) ;  /* 0x0000004000007945 */ /* 0x000fe80003800200 */
[----:B------:R-:W-:Y:S05]  /*bdb0*/  @P1 BRA `(.L_x_124) ;  /* 0x0000000000081947 */ /* 0x000fea0003800000 */
[----:B--2---:R-:W2:Y:S02]  /*bdc0*/  SYNCS.CCTL.IV [UR11+0x18190] ;  /* 0x01819000ff0079b1 */ /* 0x004ea4000800000b */
[----:B--2---:R-:W3:Y:S02]  /*bdd0*/  @!P1 SYNCS.CCTL.IV [UR11+0x181d0] ;  /* 0x0181d000ff0099b1 */ /* 0x004ee4000800000b */
.L_x_124:
[----:B------:R-:W-:Y:S05]  /*bde0*/  BSYNC.RECONVERGENT B0 ;  /* 0x0000000000007941 */ /* 0x000fea0003800200 */
.L_x_123:
[----:B--23--:R-:W-:Y:S06]  /*bdf0*/  BAR.SYNC.DEFER_BLOCKING 0x0, 0x80 ;  /* 0x0002000000007b1d */ /* 0x00cfec0000010000 */
[----:B------:R-:W-:Y:S04]  /*be00*/  BSSY.RECONVERGENT B0, `(.L_x_125) ;  /* 0x0000004000007945 */ /* 0x000fe80003800200 */
[----:B------:R-:W-:Y:S05]  /*be10*/  @P1 BRA `(.L_x_126) ;  /* 0x0000000000081947 */ /* 0x000fea0003800000 */
[----:B------:R-:W2:Y:S02]  /*be20*/  SYNCS.CCTL.IV [UR11+0x18198] ;  /* 0x01819800ff0079b1 */ /* 0x000ea4000800000b */
[----:B--2---:R-:W2:Y:S02]  /*be30*/  SYNCS.CCTL.IV [UR11+0x181d8] ;  /* 0x0181d800ff0079b1 */ /* 0x004ea4000800000b */
.L_x_126:
[----:B------:R-:W-:Y:S05]  /*be40*/  BSYNC.RECONVERGENT B0 ;  /* 0x0000000000007941 */ /* 0x000fea0003800200 */
.L_x_125:
[----:B--2---:R-:W-:Y:S06]  /*be50*/  BAR.SYNC.DEFER_BLOCKING 0x0, 0x80 ;  /* 0x0002000000007b1d */ /* 0x004fec0000010000 */
[----:B------:R-:W-:Y:S04]  /*be60*/  BSSY.RECONVERGENT B0, `(.L_x_127) ;  /* 0x0000004000007945 */ /* 0x000fe80003800200 */
[----:B------:R-:W-:Y:S05]  /*be70*/  @P1 BRA `(.L_x_128) ;  /* 0x0000000000081947 */ /* 0x000fea0003800000 */
[----:B------:R-:W2:Y:S02]  /*be80*/  SYNCS.CCTL.IV [UR11+0x181a0] ;  /* 0x0181a000ff0079b1 */ /* 0x000ea4000800000b */
[----:B--2---:R-:W2:Y:S02]  /*be90*/  SYNCS.CCTL.IV [UR11+0x181e0] ;  /* 0x0181e000ff0079b1 */ /* 0x004ea4000800000b */
.L_x_128:
[----:B------:R-:W-:Y:S05]  /*bea0*/  BSYNC.RECONVERGENT B0 ;  /* 0x0000000000007941 */ /* 0x000fea0003800200 */
.L_x_127:
[----:B--2---:R-:W-:Y:S06]  /*beb0*/  BAR.SYNC.DEFER_BLOCKING 0x0, 0x80 ;  /* 0x0002000000007b1d */ /* 0x004fec0000010000 */
[----:B------:R-:W-:Y:S04]  /*bec0*/  BSSY.RECONVERGENT B0, `(.L_x_129) ;  /* 0x0000004000007945 */ /* 0x000fe80003800200 */
[----:B------:R-:W-:Y:S05]  /*bed0*/  @P1 BRA `(.L_x_130) ;  /* 0x0000000000081947 */ /* 0x000fea0003800000 */
[----:B------:R-:W2:Y:S02]  /*bee0*/  SYNCS.CCTL.IV [UR11+0x181a8] ;  /* 0x0181a800ff0079b1 */ /* 0x000ea4000800000b */
[----:B--2---:R-:W2:Y:S02]  /*bef0*/  SYNCS.CCTL.IV [UR11+0x181e8] ;  /* 0x0181e800ff0079b1 */ /* 0x004ea4000800000b */
.L_x_130:
[----:B------:R-:W-:Y:S05]  /*bf00*/  BSYNC.RECONVERGENT B0 ;  /* 0x0000000000007941 */ /* 0x000fea0003800200 */
.L_x_129:
[----:B--2---:R-:W-:Y:S06]  /*bf10*/  BAR.SYNC.DEFER_BLOCKING 0x0, 0x80 ;  /* 0x0002000000007b1d */ /* 0x004fec0000010000 */
[----:B------:R-:W-:Y:S04]  /*bf20*/  BSSY.RECONVERGENT B0, `(.L_x_131) ;  /* 0x0000004000007945 */ /* 0x000fe80003800200 */
[----:B------:R-:W-:Y:S05]  /*bf30*/  @P1 BRA `(.L_x_132) ;  /* 0x0000000000081947 */ /* 0x000fea0003800000 */
[----:B------:R-:W2:Y:S02]  /*bf40*/  SYNCS.CCTL.IV [UR11+0x181b0] ;  /* 0x0181b000ff0079b1 */ /* 0x000ea4000800000b */
[----:B--2---:R-:W2:Y:S02]  /*bf50*/  SYNCS.CCTL.IV [UR11+0x181f0] ;  /* 0x0181f000ff0079b1 */ /* 0x004ea4000800000b */
.L_x_132:
[----:B------:R-:W-:Y:S05]  /*bf60*/  BSYNC.RECONVERGENT B0 ;  /* 0x0000000000007941 */ /* 0x000fea0003800200 */
.L_x_131:
[----:B--2---:R-:W-:Y:S06]  /*bf70*/  BAR.SYNC.DEFER_BLOCKING 0x0, 0x80 ;  /* 0x0002000000007b1d */ /* 0x004fec0000010000 */
[----:B------:R-:W-:Y:S04]  /*bf80*/  BSSY.RECONVERGENT B0, `(.L_x_133) ;  /* 0x0000004000007945 */ /* 0x000fe80003800200 */
[----:B------:R-:W-:Y:S05]  /*bf90*/  @P1 BRA `(.L_x_134) ;  /* 0x0000000000081947 */ /* 0x000fea0003800000 */
[----:B------:R-:W2:Y:S02]  /*bfa0*/  SYNCS.CCTL.IV [UR11+0x181b8] ;  /* 0x0181b800ff0079b1 */ /* 0x000ea4000800000b */
[----:B--2---:R-:W2:Y:S02]  /*bfb0*/  SYNCS.CCTL.IV [UR11+0x181f8] ;  /* 0x0181f800ff0079b1 */ /* 0x004ea4000800000b */
.L_x_134:
[----:B------:R-:W-:Y:S05]  /*bfc0*/  BSYNC.RECONVERGENT B0 ;  /* 0x0000000000007941 */ /* 0x000fea0003800200 */
.L_x_133:
[----:B--2---:R-:W-:Y:S06]  /*bfd0*/  BAR.SYNC.DEFER_BLOCKING 0x0, 0x80 ;  /* 0x0002000000007b1d */ /* 0x004fec0000010000 */
[----:B------:R-:W-:Y:S04]  /*bfe0*/  BSSY.RECONVERGENT B0, `(.L_x_135) ;  /* 0x0000004000007945 */ /* 0x000fe80003800200 */
[----:B------:R-:W-:Y:S05]  /*bff0*/  @P1 BRA `(.L_x_136) ;  /* 0x0000000000081947 */ /* 0x000fea0003800000 */
[----:B------:R-:W2:Y:S02]  /*c000*/  SYNCS.CCTL.IV [UR11+0x181c0] ;  /* 0x0181c000ff0079b1 */ /* 0x000ea4000800000b */
[----:B--2---:R-:W2:Y:S02]  /*c010*/  SYNCS.CCTL.IV [UR11+0x18200] ;  /* 0x01820000ff0079b1 */ /* 0x004ea4000800000b */
.L_x_136:
[----:B------:R-:W-:Y:S05]  /*c020*/  BSYNC.RECONVERGENT B0 ;  /* 0x0000000000007941 */ /* 0x000fea0003800200 */
.L_x_135:
[----:B--2---:R-:W-:Y:S06]  /*c030*/  BAR.SYNC.DEFER_BLOCKING 0x0, 0x80 ;  /* 0x0002000000007b1d */ /* 0x004fec0000010000 */
[----:B------:R-:W-:Y:S04]  /*c040*/  BSSY.RECONVERGENT B0, `(.L_x_137) ;  /* 0x0000004000007945 */ /* 0x000fe80003800200 */
[----:B------:R-:W-:Y:S05]  /*c050*/  @P1 BRA `(.L_x_138) ;  /* 0x0000000000081947 */ /* 0x000fea0003800000 */
[----:B------:R-:W2:Y:S02]  /*c060*/  SYNCS.CCTL.IV [UR11+0x181c8] ;  /* 0x0181c800ff0079b1 */ /* 0x000ea4000800000b */
[----:B--2---:R-:W2:Y:S02]  /*c070*/  SYNCS.CCTL.IV [UR11+0x18208] ;  /* 0x01820800ff0079b1 */ /* 0x004ea4000800000b */
.L_x_138:
[----:B------:R-:W-:Y:S05]  /*c080*/  BSYNC.RECONVERGENT B0 ;  /* 0x0000000000007941 */ /* 0x000fea0003800200 */
.L_x_137:
[----:B------:R-:W-:Y:S04]  /*c090*/  BSSY.RECONVERGENT B0, `(.L_x_139) ;  /* 0x0000004000007945 */ /* 0x000fe80003800200 */
[----:B------:R-:W-:Y:S05]  /*c0a0*/  @P1 BRA `(.L_x_140) ;  /* 0x0000000000081947 */ /* 0x000fea0003800000 */
[----:B--2---:R-:W2:Y:S02]  /*c0b0*/  SYNCS.CCTL.IV [UR11+0x18230] ;  /* 0x01823000ff0079b1 */ /* 0x004ea4000800000b */
[----:B--2---:R-:W3:Y:S02]  /*c0c0*/  @!P1 SYNCS.CCTL.IV [UR11+0x18240] ;  /* 0x01824000ff0099b1 */ /* 0x004ee4000800000b */
.L_x_140:
[----:B------:R-:W-:Y:S05]  /*c0d0*/  BSYNC.RECONVERGENT B0 ;  /* 0x0000000000007941 */ /* 0x000fea0003800200 */
.L_x_139:
[----:B--23--:R-:W-:Y:S06]  /*c0e0*/  BAR.SYNC.DEFER_BLOCKING 0x0, 0x80 ;  /* 0x0002000000007b1d */ /* 0x00cfec0000010000 */
[----:B------:R-:W-:Y:S04]  /*c0f0*/  BSSY.RECONVERGENT B0, `(.L_x_141) ;  /* 0x0000004000007945 */ /* 0x000fe80003800200 */
[----:B------:R-:W-:Y:S05]  /*c100*/  @P1 BRA `(.L_x_142) ;  /* 0x0000000000081947 */ /* 0x000fea0003800000 */
[----:B------:R-:W2:Y:S02]  /*c110*/  SYNCS.CCTL.IV [UR11+0x18238] ;  /* 0x01823800ff0079b1 */ /* 0x000ea4000800000b */
[----:B--2---:R-:W2:Y:S02]  /*c120*/  SYNCS.CCTL.IV [UR11+0x18248] ;  /* 0x01824800ff0079b1 */ /* 0x004ea4000800000b */
.L_x_142:
[----:B------:R-:W-:Y:S05]  /*c130*/  BSYNC.RECONVERGENT B0 ;  /* 0x0000000000007941 */ /* 0x000fea0003800200 */
.L_x_141:
[----:B------:R-:W-:Y:S04]  /*c140*/  BSSY.RECONVERGENT B0, `(.L_x_143) ;  /* 0x0000004000007945 */ /* 0x000fe80003800200 */
[----:B------:R-:W-:Y:S05]  /*c150*/  @P1 BRA `(.L_x_144) ;  /* 0x0000000000081947 */ /* 0x000fea0003800000 */
[----:B--2---:R-:W2:Y:S02]  /*c160*/  SYNCS.CCTL.IV [UR11+0x18250] ;  /* 0x01825000ff0079b1 */ /* 0x004ea4000800000b */
[----:B--2---:R-:W3:Y:S02]  /*c170*/  @!P1 SYNCS.CCTL.IV [UR11+0x18260] ;  /* 0x01826000ff0099b1 */ /* 0x004ee4000800000b */
.L_x_144:
[----:B------:R-:W-:Y:S05]  /*c180*/  BSYNC.RECONVERGENT B0 ;  /* 0x0000000000007941 */ /* 0x000fea0003800200 */
.L_x_143:
[----:B--23--:R-:W-:Y:S06]  /*c190*/  BAR.SYNC.DEFER_BLOCKING 0x0, 0x80 ;  /* 0x0002000000007b1d */ /* 0x00cfec0000010000 */
[----:B------:R-:W-:Y:S04]  /*c1a0*/  BSSY.RECONVERGENT B0, `(.L_x_145) ;  /* 0x0000004000007945 */ /* 0x000fe80003800200 */
[----:B------:R-:W-:Y:S05]  /*c1b0*/  @P1 BRA `(.L_x_146) ;  /* 0x0000000000081947 */ /* 0x000fea0003800000 */
[----:B------:R-:W2:Y:S02]  /*c1c0*/  SYNCS.CCTL.IV [UR11+0x18258] ;  /* 0x01825800ff0079b1 */ /* 0x000ea4000800000b */
[----:B--2---:R-:W2:Y:S02]  /*c1d0*/  SYNCS.CCTL.IV [UR11+0x18268] ;  /* 0x01826800ff0079b1 */ /* 0x004ea4000800000b */
.L_x_146:
[----:B------:R-:W-:Y:S05]  /*c1e0*/  BSYNC.RECONVERGENT B0 ;  /* 0x0000000000007941 */ /* 0x000fea0003800200 */
.L_x_145:
[----:B------:R-:W-:Y:S04]  /*c1f0*/  BSSY.RECONVERGENT B0, `(.L_x_147) ;  /* 0x0000013000007945 */ /* 0x000fe80003800200 */
[----:B------:R-:W-:Y:S04]  /*c200*/  BSSY.RELIABLE B1, `(.L_x_148) ;  /* 0x0000010000017945 */ /* 0x000fe80003800100 */
[----:B------:R-:W-:Y:S05]  /*c210*/  @P1 BRA `(.L_x_149) ;  /* 0x00000000000c1947 */ /* 0x000fea0003800000 */
[----:B--2---:R-:W2:Y:S01]  /*c220*/  SYNCS.CCTL.IV [UR11+0x18280] ;  /* 0x01828000ff0079b1 */ /* 0x004ea2000800000b */
[----:B------:R-:W-:Y:S05]  /*c230*/  @P1 BRA `(.L_x_150) ;  /* 0x00000000000c1947 */ /* 0x000fea0003800000 */
[----:B--2---:R-:W3:Y:S02]  /*c240*/  SYNCS.CCTL.IV [UR11+0x18290] ;  /* 0x01829000ff0079b1 */ /* 0x004ee4000800000b */
.L_x_149:
[----:B------:R-:W-:Y:S05]  /*c250*/  @P1 BRA `(.L_x_151) ;  /* 0x00000000000c1947 */ /* 0x000fea0003800000 */
[----:B--23--:R-:W3:Y:S02]  /*c260*/  SYNCS.CCTL.IV [UR11+0x182a0] ;  /* 0x0182a000ff0079b1 */ /* 0x00cee4000800000b */
.L_x_150:
[----:B------:R-:W-:Y:S05]  /*c270*/  @P1 BRA `(.L_x_152) ;  /* 0x00000000000c1947 */ /* 0x000fea0003800000 */
[----:B--23--:R-:W4:Y:S02]  /*c280*/  SYNCS.CCTL.IV [UR11+0x182b0] ;  /* 0x0182b000ff0079b1 */ /* 0x00cf24000800000b */
.L_x_151:
[----:B------:R-:W-:Y:S05]  /*c290*/  @P1 BRA `(.L_x_153) ;  /* 0x00000000000c1947 */ /* 0x000fea0003800000 */
[----:B--234-:R-:W4:Y:S02]  /*c2a0*/  SYNCS.CCTL.IV [UR11+0x182c0] ;  /* 0x0182c000ff0079b1 */ /* 0x01cf24000800000b */
.L_x_152:
[----:B------:R-:W-:Y:S05]  /*c2b0*/  @P1 BRA `(.L_x_154) ;  /* 0x0000000000101947 */ /* 0x000fea0003800000 */
[----:B--234-:R-:W5:Y:S02]  /*c2c0*/  SYNCS.CCTL.IV [UR11+0x182d0] ;  /* 0x0182d000ff0079b1 */ /* 0x01cf64000800000b */
.L_x_153:
[----:B------:R-:W-:Y:S05]  /*c2d0*/  @P1 BREAK.RELIABLE B1 ;  /* 0x0000000000011942 */ /* 0x000fea0003800100 */
[----:B------:R-:W-:Y:S05]  /*c2e0*/  @P1 BRA `(.L_x_155) ;  /* 0x00000000000c1947 */ /* 0x000fea0003800000 */
[----:B--2345:R-:W5:Y:S02]  /*c2f0*/  SYNCS.CCTL.IV [UR11+0x182e0] ;  /* 0x0182e000ff0079b1 */ /* 0x03cf64000800000b */
.L_x_154:
[----:B------:R-:W-:Y:S05]  /*c300*/  BSYNC.RELIABLE B1 ;  /* 0x0000000000017941 */ /* 0x000fea0003800100 */
.L_x_148:
[----:B--2345:R-:W2:Y:S02]  /*c310*/  @!P1 SYNCS.CCTL.IV [UR11+0x182f0] ;  /* 0x0182f000ff0099b1 */ /* 0x03cea4000800000b */
.L_x_155:
[----:B------:R-:W-:Y:S05]  /*c320*/  BSYNC.RECONVERGENT B0 ;  /* 0x0000000000007941 */ /* 0x000fea0003800200 */
.L_x_147:
[----:B------:R-:W-:Y:S05]  /*c330*/  WARPSYNC.ALL ;  /* 0x0000000000007948 */ /* 0x000fea0003800000 */
[----:B------:R-:W-:Y:S01]  /*c340*/  NOP ;  /* 0x0000000000007918 */ /* 0x000fe20000000000 */
[----:B------:R-:W-:Y:S05]  /*c350*/  @P0 BRA `(.L_x_156) ;  /* 0x0000000000a40947 */ /* 0x000fea0003800000 */
[----:B------:R-:W1:Y:S01]  /*c360*/  S2UR UR5, SR_CgaCtaId ;  /* 0x00000000000579c3 */ /* 0x000e620000008800 */
[----:B--2345:R-:W-:Y:S01]  /*c370*/  NOP ;  /* 0x0000000000007918 */ /* 0x03cfe20000000000 */
[----:B------:R-:W-:Y:S01]  /*c380*/  UMOV UR4, 0x50 ;  /* 0x0000005000047882 */ /* 0x000fe20000000000 */
[----:B------:R-:W-:Y:S01]  /*c390*/  ULOP3.LUT UR10, UR10, 0xffff, URZ, 0xc0, !UPT ;  /* 0x0000ffff0a0a7892 */ /* 0x000fe2000f8ec0ff */
[----:B------:R-:W-:Y:S01]  /*c3a0*/  UMOV UR6, 0xffff ;  /* 0x0000ffff00067882 */ /* 0x000fe20000000000 */
[----:B------:R-:W-:Y:S02]  /*c3b0*/  UMOV UR7, 0x1 ;  /* 0x0000000100077882 */ /* 0x000fe40000000000 */
[----:B------:R-:W-:Y:S02]  /*c3c0*/  USHF.R.U32.HI UR10, URZ, 0x5, UR10 ;  /* 0x00000005ff0a7899 */ /* 0x000fe4000801160a */
[----:B-1----:R-:W-:Y:S02]  /*c3d0*/  ULEA UR8, UR5, UR4, 0x18 ;  /* 0x0000000405087291 */ /* 0x002fe4000f8ec0ff */
[----:B------:R-:W-:-:S02]  /*c3e0*/  UIADD3 UR4, UPT, UPT, UR10, 0x10, URZ ;  /* 0x000000100a047890 */ /* 0x000fc4000fffe0ff */
[----:B------:R-:W-:Y:S02]  /*c3f0*/  USHF.L.U32 UR10, UR6, UR10, URZ ;  /* 0x0000000a060a7299 */ /* 0x000fe400080006ff */
[----:B------:R-:W-:-:S03]  /*c400*/  USHF.L.U32 UR4, UR7, UR4, URZ ;  /* 0x0000000407047299 */ /* 0x000fc600080006ff */
[----:B------:R-:W1:Y:S01]  /*c410*/  LDS R0, [UR8] ;  /* 0x00000008ff007984 */ /* 0x000e620008000800 */
[----:B------:R-:W-:-:S04]  /*c420*/  ULOP3.LUT UR4, UR4, UR10, URZ, 0xfc, !UPT ;  /* 0x0000000a04047292 */ /* 0x000fc8000f8efcff */
[----:B------:R-:W-:Y:S01]  /*c430*/  ULOP3.LUT UR6, UR4, 0xffff, URZ, 0xc0, !UPT ;  /* 0x0000ffff04067892 */ /* 0x000fe2000f8ec0ff */
[----:B-1----:R-:W-:-:S13]  /*c440*/  R2UR UR5, R0 ;  /* 0x00000000000572ca */ /* 0x002fda00000e0000 */
[----:B------:R-:W-:-:S04]  /*c450*/  ULOP3.LUT UR7, UR4, 0xffff, UR5, 0x80, !UPT ;  /* 0x0000ffff04077892 */ /* 0x000fc8000f8e8005 */
[----:B------:R-:W-:-:S06]  /*c460*/  UISETP.NE.AND UP0, UPT, UR7, UR6, UPT ;  /* 0x000000060700728c */ /* 0x000fcc000bf05270 */
[----:B------:R-:W-:-:S13]  /*c470*/  PLOP3.LUT P0, PT, PT, PT, UP0, 0x80, 0x8 ;  /* 0x000000000008781c */ /* 0x000fda0003f0f008 */
[----:B------:R-:W-:Y:S05]  /*c480*/  @P0 BRA `(.L_x_157) ;  /* 0x0000000000500947 */ /* 0x000fea0003800000 */
[----:B------:R-:W-:Y:S02]  /*c490*/  USHF.R.U32.HI UR6, URZ, 0x10, UR4 ;  /* 0x00000010ff067899 */ /* 0x000fe40008011604 */
[----:B------:R-:W-:-:S04]  /*c4a0*/  USHF.R.U32.HI UR5, URZ, 0x10, UR5 ;  /* 0x00000010ff057899 */ /* 0x000fc80008011605 */
[----:B------:R-:W-:-:S04]  /*c4b0*/  ULOP3.LUT UR5, UR5, UR6, URZ, 0xc0, !UPT ;  /* 0x0000000605057292 */ /* 0x000fc8000f8ec0ff */
[----:B------:R-:W-:-:S06]  /*c4c0*/  UISETP.NE.AND UP0, UPT, UR5, UR6, UPT ;  /* 0x000000060500728c */ /* 0x000fcc000bf05270 */
[----:B------:R-:W-:-:S13]  /*c4d0*/  PLOP3.LUT P0, PT, PT, PT, UP0, 0x80, 0x8 ;  /* 0x000000000008781c */ /* 0x000fda0003f0f008 */
[----:B------:R-:W-:Y:S05]  /*c4e0*/  @P0 BRA `(.L_x_158) ;  /* 0x00000000002c0947 */ /* 0x000fea0003800000 */
[----:B------:R-:W1:Y:S01]  /*c4f0*/  S2R R0, SR_LANEID ;  /* 0x0000000000007919 */ /* 0x000e620000000000 */
[----:B------:R-:W-:Y:S01]  /*c500*/  ULOP3.LUT UR4, URZ, UR4, URZ, 0x33, !UPT ;  /* 0x00000004ff047292 */ /* 0x000fe2000f8e33ff */
[----:B------:R-:W-:Y:S02]  /*c510*/  VOTEU.ANY UR5, UPT, PT ;  /* 0x0000000000057886 */ /* 0x000fe400038e0100 */
[----:B------:R-:W-:-:S03]  /*c520*/  UFLO.U32 UR5, UR5 ;  /* 0x00000005000572bd */ /* 0x000fc600080e0000 */
[----:B------:R-:W-:-:S04]  /*c530*/  MOV R2, UR4 ;  /* 0x0000000400027c02 */ /* 0x000fc80008000f00 */
[----:B------:R-:W2:Y:S02]  /*c540*/  REDUX UR6, R2 ;  /* 0x00000000020673c4 */ /* 0x000ea40000000000 */
[----:B------:R3:W-:Y:S01]  /*c550*/  UTCATOMSWS.AND URZ, UR4 ;  /* 0x0000000400ff79e3 */ /* 0x0007e20008000000 */
[----:B-1----:R-:W-:Y:S02]  /*c560*/  ISETP.EQ.U32.AND P0, PT, R0, UR5, PT ;  /* 0x0000000500007c0c */ /* 0x002fe4000bf02070 */
[----:B--2---:R-:W-:-:S11]  /*c570*/  MOV R0, UR6 ;  /* 0x0000000600007c02 */ /* 0x004fd60008000f00 */
[----:B------:R3:W-:Y:S01]  /*c580*/  @P0 ATOMS.AND RZ, [UR8], R0 ;  /* 0x00000000ffff098c */ /* 0x0007e2000a800008 */
[----:B------:R-:W-:Y:S05]  /*c590*/  BRA `(.L_x_156) ;  /* 0x0000000000147947 */ /* 0x000fea0003800000 */
.L_x_158:
[----:B------:R-:W-:-:S07]  /*c5a0*/  MOV R2, 0xc5c0 ;  /* 0x0000c5c000027802 */ /* 0x000fce0000000f00 */
[----:B------:R-:W-:Y:S05]  /*c5b0*/  CALL.REL.NOINC `($__internal_0_$__cuda_sm10x_tcgen05_guardrail_trap_col_being_dealloced_not_returned_by_alloc) ;  /* 0x0000000800b47944 */ /* 0x000fea0003c00000 */
[----:B------:R-:W-:Y:S05]  /*c5c0*/  BRA `(.L_x_156) ;  /* 0x0000000000087947 */ /* 0x000fea0003800000 */
.L_x_157:
[----:B------:R-:W-:-:S07]  /*c5d0*/  MOV R2, 0xc5f0 ;  /* 0x0000c5f000027802 */ /* 0x000fce0000000f00 */
[----:B------:R-:W-:Y:S05]  /*c5e0*/  CALL.REL.NOINC `($__internal_2_$__cuda_sm10x_tcgen05_guardrail_trap_unallocated_columns_being_dealloced) ;  /* 0x0000000800c07944 */ /* 0x000fea0003c00000 */
.L_x_156:
[----:B------:R-:W1:Y:S01]  /*c5f0*/  S2UR UR5, SR_CgaCtaId ;  /* 0x00000000000579c3 */ /* 0x000e620000008800 */
[----:B---3--:R-:W-:Y:S01]  /*c600*/  UMOV UR4, 0x400 ;  /* 0x0000040000047882 */ /* 0x008fe20000000000 */
[----:B-1----:R-:W-:Y:S01]  /*c610*/  HFMA2 R2, -RZ, RZ, 9.191036224365234375e-05, 9.191036224365234375e-05 ;  /* 0x06060606ff027431 */ /* 0x002fe200000001ff */
[----:B------:R-:W-:Y:S01]  /*c620*/  MOV R3, 0x6060606 ;  /* 0x0606060600037802 */ /* 0x000fe20000000f00 */
[----:B--2-45:R-:W-:Y:S01]  /*c630*/  NOP ;  /* 0x0000000000007918 */ /* 0x034fe20000000000 */
[----:B------:R-:W-:-:S09]  /*c640*/  ULEA UR4, UR5, UR4, 0x18 ;  /* 0x0000000405047291 */ /* 0x000fd2000f8ec0ff */
[----:B------:R1:W-:Y:S04]  /*c650*/  STS.64 [UR4+0x18270], R2 ;  /* 0x01827002ff007988 */ /* 0x0003e80008000a04 */
[----:B------:R1:W-:Y:S01]  /*c660*/  STS [UR4+0x18278], R2 ;  /* 0x01827802ff007988 */ /* 0x0003e20008000804 */
[----:B------:R-:W-:Y:S06]  /*c670*/  BAR.SYNC.DEFER_BLOCKING 0x1 ;  /* 0x0040000000007b1d */ /* 0x000fec0000010000 */
.L_x_213:
[----:B------:R-:W-:Y:S05]  /*c680*/  EXIT ;  /* 0x000000000000794d */ /* 0x000fea0003800000 */
.L_x_3:
[----:B------:R-:W1:Y:S02]  /*c690*/  SYNCS.PHASECHK.TRANS64.TRYWAIT P0, [UR47+0x182d0], RZ ;  /* 0x0182d0ffff0075a7 */ /* 0x000e64000800112f */
[----:B-1----:R-:W-:Y:S05]  /*c6a0*/  @!P0 BRA `(.L_x_3) ;  /* 0xfffffffc00f88947 */ /* 0x002fea000383ffff */
[----:B------:R-:W-:Y:S05]  /*c6b0*/  BRA `(.L_x_159) ;  /* 0xffffff3c00107947 */ /* 0x000fea000383ffff */
.L_x_6:
[----:B------:R-:W1:Y:S02]  /*c6c0*/  SYNCS.PHASECHK.TRANS64.TRYWAIT P1, [UR47+0x18280], R3 ;  /* 0x01828003ff0075a7 */ /* 0x000e64000802112f */
[----:B-1----:R-:W-:Y:S05]  /*c6d0*/  @!P1 BRA `(.L_x_6) ;  /* 0xfffffffc00f89947 */ /* 0x002fea000383ffff */
[----:B------:R-:W-:Y:S05]  /*c6e0*/  BRA `(.L_x_160) ;  /* 0xffffff3c00807947 */ /* 0x000fea000383ffff */
.L_x_7:
[----:B------:R-:W-:-:S04]  /*c6f0*/  MOV R4, UR9 ;  /* 0x0000000900047c02 */ /* 0x000fc80008000f00 */
[----:B------:R-:W1:Y:S02]  /*c700*/  SYNCS.PHASECHK.TRANS64.TRYWAIT P1, [UR47+0x182d0], R4 ;  /* 0x0182d004ff0075a7 */ /* 0x000e64000802112f */
[----:B-1----:R-:W-:Y:S05]  /*c710*/  @!P1 BRA `(.L_x_7) ;  /* 0xfffffffc00f49947 */ /* 0x002fea000383ffff */
[----:B------:R-:W-:Y:S05]  /*c720*/  BRA `(.L_x_161) ;  /* 0xffffff5800007947 */ /* 0x000fea000383ffff */
.L_x_9:
[----:B------:R-:W1:Y:S02]  /*c730*/  SYNCS.PHASECHK.TRANS64.TRYWAIT P1, [UR47+0x18280], R4 ;  /* 0x01828004ff0075a7 */ /* 0x000e64000802112f */
[----:B-1----:R-:W-:Y:S05]  /*c740*/  @!P1 BRA `(.L_x_9) ;  /* 0xfffffffc00f89947 */ /* 0x002fea000383ffff */
[----:B------:R-:W-:Y:S05]  /*c750*/  BRA `(.L_x_162) ;  /* 0xffffff6000207947 */ /* 0x000fea000383ffff */
.L_x_10:
[----:B------:R-:W1:Y:S02]  /*c760*/  SYNCS.PHASECHK.TRANS64.TRYWAIT P1, [UR47+0x182d0], R4 ;  /* 0x0182d004ff0075a7 */ /* 0x000e64000802112f */
[----:B-1----:R-:W-:Y:S05]  /*c770*/  @!P1 BRA `(.L_x_10) ;  /* 0xfffffffc00f89947 */ /* 0x002fea000383ffff */
[----:B------:R-:W-:Y:S05]  /*c780*/  BRA `(.L_x_163) ;  /* 0xffffff60006c7947 */ /* 0x000fea000383ffff */
.L_x_13:
[----:B------:R-:W1:Y:S02]  /*c790*/  SYNCS.PHASECHK.TRANS64.TRYWAIT P0, [UR47+0x182f0], RZ ;  /* 0x0182f0ffff0075a7 */ /* 0x000e64000800112f */
[----:B-1----:R-:W-:Y:S05]  /*c7a0*/  @!P0 BRA `(.L_x_13) ;  /* 0xfffffffc00f88947 */ /* 0x002fea000383ffff */
[----:B------:R-:W-:Y:S05]  /*c7b0*/  BRA `(.L_x_164) ;  /* 0xffffff6000b87947 */ /* 0x000fea000383ffff */
.L_x_16:
[----:B------:R-:W1:Y:S02]  /*c7c0*/  SYNCS.PHASECHK.TRANS64.TRYWAIT P1, [UR47+0x182a0], R3 ;  /* 0x0182a003ff0075a7 */ /* 0x000e64000802112f */
[----:B-1----:R-:W-:Y:S05]  /*c7d0*/  @!P1 BRA `(.L_x_16) ;  /* 0xfffffffc00f89947 */ /* 0x002fea000383ffff */
[----:B------:R-:W-:Y:S05]  /*c7e0*/  BRA `(.L_x_165) ;  /* 0xffffff6400287947 */ /* 0x000fea000383ffff */
.L_x_17:
[----:B------:R-:W-:-:S04]  /*c7f0*/  MOV R4, UR8 ;  /* 0x0000000800047c02 */ /* 0x000fc80008000f00 */
[----:B------:R-:W1:Y:S02]  /*c800*/  SYNCS.PHASECHK.TRANS64.TRYWAIT P1, [UR47+0x182f0], R4 ;  /* 0x0182f004ff0075a7 */ /* 0x000e64000802112f */
[----:B-1----:R-:W-:Y:S05]  /*c810*/  @!P1 BRA `(.L_x_17) ;  /* 0xfffffffc00f49947 */ /* 0x002fea000383ffff */
[----:B------:R-:W-:Y:S05]  /*c820*/  BRA `(.L_x_166) ;  /* 0xffffff7c00a87947 */ /* 0x000fea000383ffff */
.L_x_19:
[----:B------:R-:W1:Y:S02]  /*c830*/  SYNCS.PHASECHK.TRANS64.TRYWAIT P1, [UR47+0x182a0], R4 ;  /* 0x0182a004ff0075a7 */ /* 0x000e64000802112f */
[----:B-1----:R-:W-:Y:S05]  /*c840*/  @!P1 BRA `(.L_x_19) ;  /* 0xfffffffc00f89947 */ /* 0x002fea000383ffff */
[----:B------:R-:W-:Y:S05]  /*c850*/  BRA `(.L_x_167) ;  /* 0xffffff8400c87947 */ /* 0x000fea000383ffff */
.L_x_20:
[----:B------:R-:W1:Y:S02]  /*c860*/  SYNCS.PHASECHK.TRANS64.TRYWAIT P1, [UR47+0x182f0], R4 ;  /* 0x0182f004ff0075a7 */ /* 0x000e64000802112f */
[----:B-1----:R-:W-:Y:S05]  /*c870*/  @!P1 BRA `(.L_x_20) ;  /* 0xfffffffc00f89947 */ /* 0x002fea000383ffff */
[----:B------:R-:W-:Y:S05]  /*c880*/  BRA `(.L_x_168) ;  /* 0xffffff8800147947 */ /* 0x000fea000383ffff */
.L_x_24:
[----:B------:R-:W1:Y:S02]  /*c890*/  SYNCS.PHASECHK.TRANS64.TRYWAIT P0, [UR47+0x18250], R3 ;  /* 0x01825003ff0075a7 */ /* 0x000e64000800112f */
[----:B-1----:R-:W-:Y:S05]  /*c8a0*/  @!P0 BRA `(.L_x_24) ;  /* 0xfffffffc00f88947 */ /* 0x002fea000383ffff */
[----:B------:R-:W-:Y:S05]  /*c8b0*/  BRA `(.L_x_169) ;  /* 0xffffff8c00d07947 */ /* 0x000fea000383ffff */
.L_x_25:
[----:B------:R-:W1:Y:S02]  /*c8c0*/  SYNCS.PHASECHK.TRANS64.TRYWAIT P0, [UR47+0x18258], R3 ;  /* 0x01825803ff0075a7 */ /* 0x000e64000800112f */
[----:B-1----:R-:W-:Y:S05]  /*c8d0*/  @!P0 BRA `(.L_x_25) ;  /* 0xfffffffc00f88947 */ /* 0x002fea000383ffff */
[----:B------:R-:W-:Y:S05]  /*c8e0*/  BRA `(.L_x_170) ;  /* 0xffffff8c00ec7947 */ /* 0x000fea000383ffff */
.L_x_29:
[----:B------:R-:W-:-:S04]  /*c8f0*/  MOV R3, UR4 ;  /* 0x0000000400037c02 */ /* 0x000fc80008000f00 */
[----:B------:R-:W1:Y:S02]  /*c900*/  SYNCS.PHASECHK.TRANS64.TRYWAIT P0, [UR47+0x18210], R3 ;  /* 0x01821003ff0075a7 */ /* 0x000e64000800112f */
[----:B-1----:R-:W-:Y:S05]  /*c910*/  @!P0 BRA `(.L_x_29) ;  /* 0xfffffffc00f48947 */ /* 0x002fea000383ffff */
[----:B------:R-:W-:Y:S05]  /*c920*/  BRA `(.L_x_171) ;  /* 0xffffff9400387947 */ /* 0x000fea000383ffff */
.L_x_30:
[----:B------:R-:W-:-:S04]  /*c930*/  MOV R4, UR5 ;  /* 0x0000000500047c02 */ /* 0x000fc80008000f00 */
[----:B------:R-:W1:Y:S02]  /*c940*/  SYNCS.PHASECHK.TRANS64.TRYWAIT P0, [UR10], R4 ;  /* 0x00000004ff0075a7 */ /* 0x000e64000800110a */
[----:B-1----:R-:W-:Y:S05]  /*c950*/  @!P0 BRA `(.L_x_30) ;  /* 0xfffffffc00f48947 */ /* 0x002fea000383ffff */
[----:B------:R-:W-:Y:S05]  /*c960*/  BRA `(.L_x_172) ;  /* 0xffffff9400387947 */ /* 0x000fea000383ffff */
.L_x_31:
[----:B------:R-:W-:-:S04]  /*c970*/  MOV R3, UR8 ;  /* 0x0000000800037c02 */ /* 0x000fc80008000f00 */
[----:B------:R-:W1:Y:S02]  /*c980*/  SYNCS.PHASECHK.TRANS64.TRYWAIT P0, [UR47+0x18290], R3 ;  /* 0x01829003ff0075a7 */ /* 0x000e64000800112f */
[----:B-1----:R-:W-:Y:S05]  /*c990*/  @!P0 BRA `(.L_x_31) ;  /* 0xfffffffc00f48947 */ /* 0x002fea000383ffff */
[----:B------:R-:W-:Y:S05]  /*c9a0*/  BRA `(.L_x_173) ;  /* 0xffffff9400787947 */ /* 0x000fea000383ffff */
.L_x_32:
[----:B------:R-:W-:-:S04]  /*c9b0*/  MOV R3, UR19 ;  /* 0x0000001300037c02 */ /* 0x000fc80008000f00 */
[----:B------:R-:W1:Y:S02]  /*c9c0*/  SYNCS.PHASECHK.TRANS64.TRYWAIT P0, [UR47+0x18218], R3 ;  /* 0x01821803ff0075a7 */ /* 0x000e64000800112f */
[----:B-1----:R-:W-:Y:S05]  /*c9d0*/  @!P0 BRA `(.L_x_32) ;  /* 0xfffffffc00f48947 */ /* 0x002fea000383ffff */
[----:B------:R-:W-:Y:S05]  /*c9e0*/  BRA `(.L_x_174) ;  /* 0xffffff94008c7947 */ /* 0x000fea000383ffff */
.L_x_33:
[----:B------:R-:W-:-:S04]  /*c9f0*/  MOV R3, UR8 ;  /* 0x0000000800037c02 */ /* 0x000fc80008000f00 */
[----:B------:R-:W1:Y:S02]  /*ca00*/  SYNCS.PHASECHK.TRANS64.TRYWAIT P0, [UR47+0x182b0], R3 ;  /* 0x0182b003ff0075a7 */ /* 0x000e64000800112f */
[----:B-1----:R-:W-:Y:S05]  /*ca10*/  @!P0 BRA `(.L_x_33) ;  /* 0xfffffffc00f48947 */ /* 0x002fea000383ffff */
[----:B------:R-:W-:Y:S05]  /*ca20*/  BRA `(.L_x_175) ;  /* 0xffffff9400c87947 */ /* 0x000fea000383ffff */
.L_x_34:
[----:B------:R-:W-:-:S04]  /*ca30*/  MOV R3, UR19 ;  /* 0x0000001300037c02 */ /* 0x000fc80008000f00 */
[----:B------:R-:W1:Y:S02]  /*ca40*/  SYNCS.PHASECHK.TRANS64.TRYWAIT P0, [UR21], R3 ;  /* 0x00000003ff0075a7 */ /* 0x000e640008001115 */
[----:B-1----:R-:W-:Y:S05]  /*ca50*/  @!P0 BRA `(.L_x_34) ;  /* 0xfffffffc00f48947 */ /* 0x002fea000383ffff */
[----:B------:R-:W-:Y:S05]  /*ca60*/  BRA `(.L_x_176) ;  /* 0xffffff9400dc7947 */ /* 0x000fea000383ffff */
.L_x_35:
[----:B------:R-:W-:-:S04]  /*ca70*/  MOV R4, UR8 ;  /* 0x0000000800047c02 */ /* 0x000fc80008000f00 */
[----:B------:R-:W1:Y:S02]  /*ca80*/  SYNCS.PHASECHK.TRANS64.TRYWAIT P0, [UR47+0x18240], R4 ;  /* 0x01824004ff0075a7 */ /* 0x000e64000800112f */
[----:B-1----:R-:W-:Y:S05]  /*ca90*/  @!P0 BRA `(.L_x_35) ;  /* 0xfffffffc00f48947 */ /* 0x002fea000383ffff */
[----:B------:R-:W-:Y:S05]  /*caa0*/  BRA `(.L_x_177) ;  /* 0xffffff9400e07947 */ /* 0x000fea000383ffff */
.L_x_36:
[----:B------:R-:W-:-:S04]  /*cab0*/  MOV R3, UR21 ;  /* 0x0000001500037c02 */ /* 0x000fc80008000f00 */
[----:B------:R-:W1:Y:S02]  /*cac0*/  SYNCS.PHASECHK.TRANS64.TRYWAIT P0, [UR47+0x18290], R3 ;  /* 0x01829003ff0075a7 */ /* 0x000e64000800112f */
[----:B-1----:R-:W-:Y:S05]  /*cad0*/  @!P0 BRA `(.L_x_36) ;  /* 0xfffffffc00f48947 */ /* 0x002fea000383ffff */
[----:B------:R-:W-:Y:S05]  /*cae0*/  BRA `(.L_x_178) ;  /* 0xffffff9800707947 */ /* 0x000fea000383ffff */
.L_x_38:
[----:B------:R-:W-:-:S04]  /*caf0*/  MOV R3, UR16 ;  /* 0x0000001000037c02 */ /* 0x000fc80008000f00 */
[----:B------:R-:W1:Y:S02]  /*cb00*/  SYNCS.PHASECHK.TRANS64.TRYWAIT P1, [UR13], R3 ;  /* 0x00000003ff0075a7 */ /* 0x000e64000802110d */
[----:B-1----:R-:W-:Y:S05]  /*cb10*/  @!P1 BRA `(.L_x_38) ;  /* 0xfffffffc00f49947 */ /* 0x002fea000383ffff */
[----:B------:R-:W-:Y:S05]  /*cb20*/  BRA `(.L_x_179) ;  /* 0xffffff9800fc7947 */ /* 0x000fea000383ffff */
.L_x_39:
[----:B------:R-:W-:-:S04]  /*cb30*/  MOV R3, UR38 ;  /* 0x0000002600037c02 */ /* 0x000fc80008000f00 */
[----:B------:R-:W1:Y:S02]  /*cb40*/  SYNCS.PHASECHK.TRANS64.TRYWAIT P1, [UR47+0x18248], R3 ;  /* 0x01824803ff0075a7 */ /* 0x000e64000802112f */
[----:B-1----:R-:W-:Y:S05]  /*cb50*/  @!P1 BRA `(.L_x_39) ;  /* 0xfffffffc00f49947 */ /* 0x002fea000383ffff */
[----:B------:R-:W-:Y:S05]  /*cb60*/  BRA `(.L_x_180) ;  /* 0xffffff9c00147947 */ /* 0x000fea000383ffff */
.L_x_40:
[----:B------:R-:W-:-:S04]  /*cb70*/  MOV R3, UR21 ;  /* 0x0000001500037c02 */ /* 0x000fc80008000f00 */
[----:B------:R-:W1:Y:S02]  /*cb80*/  SYNCS.PHASECHK.TRANS64.TRYWAIT P1, [UR47+0x182b0], R3 ;  /* 0x0182b003ff0075a7 */ /* 0x000e64000802112f */
[----:B-1----:R-:W-:Y:S05]  /*cb90*/  @!P1 BRA `(.L_x_40) ;  /* 0xfffffffc00f49947 */ /* 0x002fea000383ffff */
[----:B------:R-:W-:Y:S05]  /*cba0*/  BRA `(.L_x_181) ;  /* 0xffffff9c00d87947 */ /* 0x000fea000383ffff */
.L_x_41:
[----:B------:R-:W-:-:S04]  /*cbb0*/  MOV R3, UR76 ;  /* 0x0000004c00037c02 */ /* 0x000fc80008000f00 */
[----:B------:R-:W1:Y:S02]  /*cbc0*/  SYNCS.PHASECHK.TRANS64.TRYWAIT P1, [UR77], R3 ;  /* 0x00000003ff0075a7 */ /* 0x000e64000802114d */
[----:B-1----:R-:W-:Y:S05]  /*cbd0*/  @!P1 BRA `(.L_x_41) ;  /* 0xfffffffc00f49947 */ /* 0x002fea000383ffff */
[----:B------:R-:W-:Y:S05]  /*cbe0*/  BRA `(.L_x_182) ;  /* 0xffffffa0000c7947 */ /* 0x000fea000383ffff */
.L_x_42:
[----:B------:R-:W-:-:S04]  /*cbf0*/  MOV R4, UR10 ;  /* 0x0000000a00047c02 */ /* 0x000fc80008000f00 */
[----:B------:R-:W1:Y:S02]  /*cc00*/  SYNCS.PHASECHK.TRANS64.TRYWAIT P1, [UR47+0x18240], R4 ;  /* 0x01824004ff0075a7 */ /* 0x000e64000802112f */
[----:B-1----:R-:W-:Y:S05]  /*cc10*/  @!P1 BRA `(.L_x_42) ;  /* 0xfffffffc00f49947 */ /* 0x002fea000383ffff */
[----:B------:R-:W-:Y:S05]  /*cc20*/  BRA `(.L_x_183) ;  /* 0xffffffa0000c7947 */ /* 0x000fea000383ffff */
.L_x_43:
[----:B------:R-:W-:-:S04]  /*cc30*/  MOV R3, UR12 ;  /* 0x0000000c00037c02 */ /* 0x000fc80008000f00 */
[----:B------:R-:W1:Y:S02]  /*cc40*/  SYNCS.PHASECHK.TRANS64.TRYWAIT P1, [UR47+0x18290], R3 ;  /* 0x01829003ff0075a7 */ /* 0x000e64000802112f */
[----:B-1----:R-:W-:Y:S05]  /*cc50*/  @!P1 BRA `(.L_x_43) ;  /* 0xfffffffc00f49947 */ /* 0x002fea000383ffff */
[----:B------:R-:W-:Y:S05]  /*cc60*/  BRA `(.L_x_184) ;  /* 0xffffffa000247947 */ /* 0x000fea000383ffff */
.L_x_45:
[----:B------:R-:W-:-:S04]  /*cc70*/  MOV R3, UR10 ;  /* 0x0000000a00037c02 */ /* 0x000fc80008000f00 */
[----:B------:R-:W1:Y:S02]  /*cc80*/  SYNCS.PHASECHK.TRANS64.TRYWAIT P1, [UR47+0x18248], R3 ;  /* 0x01824803ff0075a7 */ /* 0x000e64000802112f */
[----:B-1----:R-:W-:Y:S05]  /*cc90*/  @!P1 BRA `(.L_x_45) ;  /* 0xfffffffc00f49947 */ /* 0x002fea000383ffff */
[----:B------:R-:W-:Y:S05]  /*cca0*/  BRA `(.L_x_185) ;  /* 0xffffffa400007947 */ /* 0x000fea000383ffff */
.L_x_46:
[----:B------:R-:W-:-:S04]  /*ccb0*/  MOV R3, UR8 ;  /* 0x0000000800037c02 */ /* 0x000fc80008000f00 */
[----:B------:R-:W1:Y:S02]  /*ccc0*/  SYNCS.PHASECHK.TRANS64.TRYWAIT P1, [UR47+0x182b0], R3 ;  /* 0x0182b003ff0075a7 */ /* 0x000e64000802112f */
[----:B-1----:R-:W-:Y:S05]  /*ccd0*/  @!P1 BRA `(.L_x_46) ;  /* 0xfffffffc00f49947 */ /* 0x002fea000383ffff */
[----:B------:R-:W-:Y:S05]  /*cce0*/  BRA `(.L_x_186) ;  /* 0xffffffa4001c7947 */ /* 0x000fea000383ffff */
.L_x_50:
[----:B------:R-:W1:Y:S02]  /*ccf0*/  SYNCS.PHASECHK.TRANS64.TRYWAIT P1, [UR47+0x18220], R3 ;  /* 0x01822003ff0075a7 */ /* 0x000e64000802112f */
[----:B-1----:R-:W-:Y:S05]  /*cd00*/  @!P1 BRA `(.L_x_50) ;  /* 0xfffffffc00f89947 */ /* 0x002fea000383ffff */
[----:B------:R-:W-:Y:S05]  /*cd10*/  BRA `(.L_x_187) ;  /* 0xffffffa800d07947 */ /* 0x000fea000383ffff */
.L_x_51:
[----:B------:R-:W-:-:S04]  /*cd20*/  MOV R4, UR18 ;  /* 0x0000001200047c02 */ /* 0x000fc80008000f00 */
[----:B------:R-:W1:Y:S02]  /*cd30*/  SYNCS.PHASECHK.TRANS64.TRYWAIT P1, [UR21+0x40], R4 ;  /* 0x00004004ff0075a7 */ /* 0x000e640008021115 */
[----:B-1----:R-:W-:Y:S05]  /*cd40*/  @!P1 BRA `(.L_x_51) ;  /* 0xfffffffc00f49947 */ /* 0x002fea000383ffff */
[----:B------:R-:W-:Y:S05]  /*cd50*/  BRA `(.L_x_188) ;  /* 0xffffffac00547947 */ /* 0x000fea000383ffff */
.L_x_52:
[----:B------:R-:W1:Y:S02]  /*cd60*/  SYNCS.PHASECHK.TRANS64.TRYWAIT P1, [UR47+0x18228], R3 ;  /* 0x01822803ff0075a7 */ /* 0x000e64000802112f */
[----:B-1----:R-:W-:Y:S05]  /*cd70*/  @!P1 BRA `(.L_x_52) ;  /* 0xfffffffc00f89947 */ /* 0x002fea000383ffff */
[----:B------:R-:W-:Y:S05]  /*cd80*/  BRA `(.L_x_189) ;  /* 0xffffffac00707947 */ /* 0x000fea000383ffff */
.L_x_53:
[----:B------:R-:W-:-:S04]  /*cd90*/  MOV R4, UR16 ;  /* 0x0000001000047c02 */ /* 0x000fc80008000f00 */
[----:B------:R-:W1:Y:S02]  /*cda0*/  SYNCS.PHASECHK.TRANS64.TRYWAIT P1, [UR17+0x40], R4 ;  /* 0x00004004ff0075a7 */ /* 0x000e640008021111 */
[----:B-1----:R-:W-:Y:S05]  /*cdb0*/  @!P1 BRA `(.L_x_53) ;  /* 0xfffffffc00f49947 */ /* 0x002fea000383ffff */
[----:B------:R-:W-:Y:S05]  /*cdc0*/  BRA `(.L_x_190) ;  /* 0xffffffac00b87947 */ /* 0x000fea000383ffff */
.L_x_55:
[----:B------:R-:W-:-:S04]  /*cdd0*/  MOV R3, UR6 ;  /* 0x0000000600037c02 */ /* 0x000fc80008000f00 */
[----:B------:R-:W1:Y:S02]  /*cde0*/  SYNCS.PHASECHK.TRANS64.TRYWAIT P1, [UR9+0x40], R3 ;  /* 0x00004003ff0075a7 */ /* 0x000e640008021109 */
[----:B-1----:R-:W-:Y:S05]  /*cdf0*/  @!P1 BRA `(.L_x_55) ;  /* 0xfffffffc00f49947 */ /* 0x002fea000383ffff */
[----:B------:R-:W-:Y:S05]  /*ce00*/  BRA `(.L_x_191) ;  /* 0xffffffb000087947 */ /* 0x000fea000383ffff */
.L_x_56:
[----:B------:R-:W-:-:S04]  /*ce10*/  MOV R3, UR18 ;  /* 0x0000001200037c02 */ /* 0x000fc80008000f00 */
[----:B------:R-:W1:Y:S02]  /*ce20*/  SYNCS.PHASECHK.TRANS64.TRYWAIT P1, [UR17+0x40], R3 ;  /* 0x00004003ff0075a7 */ /* 0x000e640008021111 */
[----:B-1----:R-:W-:Y:S05]  /*ce30*/  @!P1 BRA `(.L_x_56) ;  /* 0xfffffffc00f49947 */ /* 0x002fea000383ffff */
[----:B------:R-:W-:Y:S05]  /*ce40*/  BRA `(.L_x_192) ;  /* 0xffffffb000507947 */ /* 0x000fea000383ffff */
.L_x_103:
[----:B------:R-:W1:Y:S02]  /*ce50*/  SYNCS.PHASECHK.TRANS64.TRYWAIT P2, [UR11+0x182c0], R6 ;  /* 0x0182c006ff0075a7 */ /* 0x000e64000804110b */
[----:B-1----:R-:W-:Y:S05]  /*ce60*/  @!P2 BRA `(.L_x_103) ;  /* 0xfffffffc00f8a947 */ /* 0x002fea000383ffff */
[----:B------:R-:W-:Y:S05]  /*ce70*/  BRA `(.L_x_193) ;  /* 0xffffffcc00ec7947 */ /* 0x000fea000383ffff */
.L_x_104:
[----:B------:R-:W1:Y:S02]  /*ce80*/  SYNCS.PHASECHK.TRANS64.TRYWAIT P2, [UR11+0x182e0], R4 ;  /* 0x0182e004ff0075a7 */ /* 0x000e64000804110b */
[----:B-1----:R-:W-:Y:S05]  /*ce90*/  @!P2 BRA `(.L_x_104) ;  /* 0xfffffffc00f8a947 */ /* 0x002fea000383ffff */
[----:B------:R-:W-:Y:S05]  /*cea0*/  BRA `(.L_x_194) ;  /* 0xffffffd000207947 */ /* 0x000fea000383ffff */
.L_x_106:
[----:B------:R-:W1:Y:S02]  /*ceb0*/  SYNCS.PHASECHK.TRANS64.TRYWAIT P2, [UR11+0x182c0], R4 ;  /* 0x0182c004ff0075a7 */ /* 0x000e64000804110b */
[----:B-1----:R-:W-:Y:S05]  /*cec0*/  @!P2 BRA `(.L_x_106) ;  /* 0xfffffffc00f8a947 */ /* 0x002fea000383ffff */
[----:B------:R-:W-:Y:S05]  /*ced0*/  BRA `(.L_x_195) ;  /* 0xffffffd0007c7947 */ /* 0x000fea000383ffff */
.L_x_107:
[----:B------:R-:W1:Y:S02]  /*cee0*/  SYNCS.PHASECHK.TRANS64.TRYWAIT P2, [UR11+0x18230], R5 ;  /* 0x01823005ff0075a7 */ /* 0x000e64000804110b */
[----:B-1----:R-:W-:Y:S05]  /*cef0*/  @!P2 BRA `(.L_x_107) ;  /* 0xfffffffc00f8a947 */ /* 0x002fea000383ffff */
[----:B------:R-:W-:Y:S05]  /*cf00*/  BRA `(.L_x_196) ;  /* 0xffffffd000947947 */ /* 0x000fea000383ffff */
.L_x_108:
[----:B------:R-:W2:Y:S02]  /*cf10*/  SYNCS.PHASECHK.TRANS64.TRYWAIT P2, [UR11+0x182e0], R36 ;  /* 0x0182e024ff0075a7 */ /* 0x000ea4000804110b */
[----:B--2---:R-:W-:Y:S05]  /*cf20*/  @!P2 BRA `(.L_x_108) ;  /* 0xfffffffc00f8a947 */ /* 0x004fea000383ffff */
[----:B------:R-:W-:Y:S05]  /*cf30*/  BRA `(.L_x_197) ;  /* 0xffffffd4005c7947 */ /* 0x000fea000383ffff */
.L_x_109:
[----:B------:R-:W2:Y:S02]  /*cf40*/  SYNCS.PHASECHK.TRANS64.TRYWAIT P2, [UR11+0x18238], R37 ;  /* 0x01823825ff0075a7 */ /* 0x000ea4000804110b */
[----:B--2---:R-:W-:Y:S05]  /*cf50*/  @!P2 BRA `(.L_x_109) ;  /* 0xfffffffc00f8a947 */ /* 0x004fea000383ffff */
[----:B------:R-:W-:Y:S05]  /*cf60*/  BRA `(.L_x_198) ;  /* 0xffffffd400747947 */ /* 0x000fea000383ffff */
.L_x_111:
[----:B------:R-:W1:Y:S02]  /*cf70*/  SYNCS.PHASECHK.TRANS64.TRYWAIT P2, [UR11+0x182c0], R4 ;  /* 0x0182c004ff0075a7 */ /* 0x000e64000804110b */
[----:B-1----:R-:W-:Y:S05]  /*cf80*/  @!P2 BRA `(.L_x_111) ;  /* 0xfffffffc00f8a947 */ /* 0x002fea000383ffff */
[----:B------:R-:W-:Y:S05]  /*cf90*/  BRA `(.L_x_199) ;  /* 0xffffffd8005c7947 */ /* 0x000fea000383ffff */
.L_x_112:
[----:B------:R-:W1:Y:S02]  /*cfa0*/  SYNCS.PHASECHK.TRANS64.TRYWAIT P2, [UR11+0x18260], R6 ;  /* 0x01826006ff0075a7 */ /* 0x000e64000804110b */
[----:B-1----:R-:W-:Y:S05]  /*cfb0*/  @!P2 BRA `(.L_x_112) ;  /* 0xfffffffc00f8a947 */ /* 0x002fea000383ffff */
[----:B------:R-:W-:Y:S05]  /*cfc0*/  BRA `(.L_x_200) ;  /* 0xffffffd8008c7947 */ /* 0x000fea000383ffff */
.L_x_113:
[----:B------:R-:W1:Y:S02]  /*cfd0*/  SYNCS.PHASECHK.TRANS64.TRYWAIT P5, [UR11+0x18230], R8 ;  /* 0x01823008ff0075a7 */ /* 0x000e6400080a110b */
[----:B-1----:R-:W-:Y:S05]  /*cfe0*/  @!P5 BRA `(.L_x_113) ;  /* 0xfffffffc00f8d947 */ /* 0x002fea000383ffff */
[----:B------:R-:W-:Y:S05]  /*cff0*/  BRA `(.L_x_201) ;  /* 0xffffffd800cc7947 */ /* 0x000fea000383ffff */
.L_x_114:
[----:B------:R-:W1:Y:S02]  /*d000*/  SYNCS.PHASECHK.TRANS64.TRYWAIT P2, [UR11+0x182e0], R8 ;  /* 0x0182e008ff0075a7 */ /* 0x000e64000804110b */
[----:B-1----:R-:W-:Y:S05]  /*d010*/  @!P2 BRA `(.L_x_114) ;  /* 0xfffffffc00f8a947 */ /* 0x002fea000383ffff */
[----:B------:R-:W-:Y:S05]  /*d020*/  BRA `(.L_x_202) ;  /* 0xffffffe000f87947 */ /* 0x000fea000383ffff */
.L_x_115:
[----:B------:R-:W1:Y:S02]  /*d030*/  SYNCS.PHASECHK.TRANS64.TRYWAIT P2, [UR11+0x18268], R4 ;  /* 0x01826804ff0075a7 */ /* 0x000e64000804110b */
[----:B-1----:R-:W-:Y:S05]  /*d040*/  @!P2 BRA `(.L_x_115) ;  /* 0xfffffffc00f8a947 */ /* 0x002fea000383ffff */
[----:B------:R-:W-:Y:S05]  /*d050*/  BRA `(.L_x_203) ;  /* 0xffffffe400187947 */ /* 0x000fea000383ffff */
.L_x_116:
[----:B------:R-:W1:Y:S02]  /*d060*/  SYNCS.PHASECHK.TRANS64.TRYWAIT P2, [UR11+0x18238], R5 ;  /* 0x01823805ff0075a7 */ /* 0x000e64000804110b */
[----:B-1----:R-:W-:Y:S05]  /*d070*/  @!P2 BRA `(.L_x_116) ;  /* 0xfffffffc00f8a947 */ /* 0x002fea000383ffff */
[----:B------:R-:W-:Y:S05]  /*d080*/  BRA `(.L_x_204) ;  /* 0xffffffe400147947 */ /* 0x000fea000383ffff */
        .weak           $__internal_0_$__cuda_sm10x_tcgen05_guardrail_trap_col_being_dealloced_not_returned_by_alloc
        .type           $__internal_0_$__cuda_sm10x_tcgen05_guardrail_trap_col_being_dealloced_not_returned_by_alloc,@function
        .size           $__internal_0_$__cuda_sm10x_tcgen05_guardrail_trap_col_being_dealloced_not_returned_by_alloc,($__internal_1_$__cuda_sm10x_tcgen05_guardrail_trap_phase_invalid_during_alloc - $__internal_0_$__cuda_sm10x_tcgen05_guardrail_trap_col_being_dealloced_not_returned_by_alloc)
$__internal_0_$__cuda_sm10x_tcgen05_guardrail_trap_col_being_dealloced_not_returned_by_alloc:
[----:B------:R-:W-:Y:S05]  /*d090*/  BPT.TRAP 0x1 ;  /* 0x000000040000795c */ /* 0x000fea0000300000 */
[----:B------:R-:W-:-:S04]  /*d0a0*/  HFMA2 R3, -RZ, RZ, 0, 0 ;  /* 0x00000000ff037431 */ /* 0x000fc800000001ff */
[----:B------:R-:W-:Y:S05]  /*d0b0*/  RET.REL.NODEC R2 `(gluon_attention) ;  /* 0xffffff2c02d07950 */ /* 0x000fea0003c3ffff */
        .weak           $__internal_1_$__cuda_sm10x_tcgen05_guardrail_trap_phase_invalid_during_alloc
        .type           $__internal_1_$__cuda_sm10x_tcgen05_guardrail_trap_phase_invalid_during_alloc,@function
        .size           $__internal_1_$__cuda_sm10x_tcgen05_guardrail_trap_phase_invalid_during_alloc,($__internal_2_$__cuda_sm10x_tcgen05_guardrail_trap_unallocated_columns_being_dealloced - $__internal_1_$__cuda_sm10x_tcgen05_guardrail_trap_phase_invalid_during_alloc)
$__internal_1_$__cuda_sm10x_tcgen05_guardrail_trap_phase_invalid_during_alloc:
[----:B------:R-:W-:Y:S05]  /*d0c0*/  BPT.TRAP 0x1 ;  /* 0x000000040000795c */ /* 0x000fea0000300000 */
[----:B------:R-:W-:-:S04]  /*d0d0*/  MOV R5, 0x0 ;  /* 0x0000000000057802 */ /* 0x000fc80000000f00 */
[----:B------:R-:W-:Y:S05]  /*d0e0*/  RET.REL.NODEC R4 `(gluon_attention) ;  /* 0xffffff2c04c47950 */ /* 0x000fea0003c3ffff */
        .weak           $__internal_2_$__cuda_sm10x_tcgen05_guardrail_trap_unallocated_columns_being_dealloced
        .type           $__internal_2_$__cuda_sm10x_tcgen05_guardrail_trap_unallocated_columns_being_dealloced,@function
        .size           $__internal_2_$__cuda_sm10x_tcgen05_guardrail_trap_unallocated_columns_being_dealloced,(.L_x_216 - $__internal_2_$__cuda_sm10x_tcgen05_guardrail_trap_unallocated_columns_being_dealloced)
$__internal_2_$__cuda_sm10x_tcgen05_guardrail_trap_unallocated_columns_being_dealloced:
[----:B------:R-:W-:Y:S05]  /*d0f0*/  BPT.TRAP 0x1 ;  /* 0x000000040000795c */ /* 0x000fea0000300000 */
[----:B------:R-:W-:-:S04]  /*d100*/  HFMA2 R3, -RZ, RZ, 0, 0 ;  /* 0x00000000ff037431 */ /* 0x000fc800000001ff */
[----:B------:R-:W-:Y:S05]  /*d110*/  RET.REL.NODEC R2 `(gluon_attention) ;  /* 0xffffff2c02b87950 */ /* 0x000fea0003c3ffff */
.L_x_205:
[----:B------:R-:W-:-:S00]  /*d120*/  BRA `(.L_x_205) ;  /* 0xfffffffc00fc7947 */ /* 0x000fc0000383ffff */
[----:B------:R-:W-:-:S00]  /*d130*/  NOP ;  /* 0x0000000000007918 */ /* 0x000fc00000000000 */
        /* <DEDUP_REMOVED lines=12> */
.L_x_216:


//--------------------- .nv.global.init           --------------------------
	.section	.nv.global.init,"aw",@progbits
.nv.global.init:
	.type		_$_str,@object
	.size		_$_str,(.L_3 - _$_str)
_$_str:
        /*0000*/ 	.byte	0x5f, 0x5f, 0x43, 0x55, 0x44, 0x41, 0x5f, 0x46, 0x54, 0x5a, 0x00
.L_3:


//--------------------- .nv.shared.gluon_attention --------------------------
	.section	.nv.shared.gluon_attention,"aw",@nobits
	.sectionflags	@""
	.align	16
	.zero		1024


//--------------------- .nv.shared.reserved.0     --------------------------
	.section	.nv.shared.reserved.0,"aw",@nobits
	.align	8
	.weak		__nv_reservedSMEM_offset_0_alias
	.size		__nv_reservedSMEM_offset_0_alias, 0, 64
	.other		__nv_reservedSMEM_offset_0_alias,@"STO_CUDA_RESERVED_SHARED STV_DEFAULT"
__nv_reservedSMEM_offset_0_alias:
	.zero		0
.nv.shared.reserved.0:
	.zero		64
	.weak		__nv_reservedSMEM_allocation_phase
	.type		__nv_reservedSMEM_allocation_phase,@object
	.size		__nv_reservedSMEM_allocation_phase,(.L_0 - __nv_reservedSMEM_allocation_phase)
__nv_reservedSMEM_allocation_phase:
	.zero		1
.L_0:
	.zero		7
	.weak		__nv_reservedSMEM_devtool_atexit_pc
	.type		__nv_reservedSMEM_devtool_atexit_pc,@object
	.size		__nv_reservedSMEM_devtool_atexit_pc,(__nv_reservedSMEM_allocation_mask - __nv_reservedSMEM_devtool_atexit_pc)
__nv_reservedSMEM_devtool_atexit_pc:
	.zero		8
	.weak		__nv_reservedSMEM_allocation_mask
	.type		__nv_reservedSMEM_allocation_mask,@object
	.size		__nv_reservedSMEM_allocation_mask,(.L_2 - __nv_reservedSMEM_allocation_mask)
__nv_reservedSMEM_allocation_mask:
	.zero		4
.L_2:


//--------------------- .nv.constant0.gluon_attention --------------------------
	.section	.nv.constant0.gluon_attention,"a",@progbits
	.sectionflags	@""
	.align	4
.nv.constant0.gluon_attention:
	.zero		1696


//--------------------- SYMBOLS --------------------------

	.type		.nv.reservedSmem.offset0,@object
	.size		.nv.reservedSmem.offset0,0x4
	.type		.nv.reservedSmem.cap,@object
	.size		.nv.reservedSmem.cap,0x4
